	.target	sm_100a

	.elftype	@"ET_EXEC"


//--------------------- .note.nv.tkinfo           --------------------------
	.section	.note.nv.tkinfo,"",@"SHT_NOTE"
	.sectionflags	@"SHF_NOTE_NV_TKINFO"
	.tkinfo
        /*0018*/ 	.word	0x00000002
        /*0030*/ 	.string	""
        /*0030*/ 	.string	"ptxas"
        /*0030*/ 	.string	"Cuda compilation tools, release 13.0, V13.0.88"
        /*0030*/ 	.string	"Build cuda_13.0.r13.0/compiler.36424714_0"
        /*0030*/ 	.string	"-arch sm_100a -m 64 "



//--------------------- .note.nv.cuinfo           --------------------------
	.section	.note.nv.cuinfo,"",@"SHT_NOTE"
	.sectionflags	@"SHF_NOTE_NV_CUINFO"
        /*0018*/ 	.short	0x0002
        /*001a*/ 	.short	0x0064
        /*001c*/ 	.short	0x0082
	.zero		2


//--------------------- .nv.info                  --------------------------
	.section	.nv.info,"",@"SHT_CUDA_INFO"
	.align	4


	//----- nvinfo : EIATTR_REGCOUNT
	.align		4
        /*0000*/ 	.byte	0x04, 0x2f
        /*0002*/ 	.short	(.L_20 - .L_19)
	.align		4
.L_19:
        /*0004*/ 	.word	index@(_ZN7cutlass13device_kernelINS_4gemm6kernel13GemmUniversalIN4cute5tupleIJiiiiEEENS1_10collective13CollectiveMmaINS1_35MainloopSm100TmaUmmaWarpSpecializedILi10ELi2ELi4ENS5_IJNS4_1CILi1EEESB_SB_EEEEENS5_IJNSA_ILi64EEENSA_ILi256EEESE_EEEaNS5_IJlSB_lEEEaSH_NS4_8TiledMMAINS4_8MMA_AtomIJNS4_15SM100_MMA_S8_SSIaaiLi64ELi256ELNS4_4UMMA5MajorE0ELSM_0ELNSL_8SaturateE0EEEEEENS4_6LayoutISC_NS5_IJNSA_ILi0EEESR_SR_EEEEENS5_IJNS4_10UnderscoreESU_SU_EEEEENS4_13SM90_TMA_LOADENS4_14ComposedLayoutINS4_7SwizzleILi2ELi4ELi3EEENS4_18smem_ptr_flag_bitsILi8EEENSQ_INS5_IJNSA_ILi8EEESE_EEENS5_IJSE_SB_EEEEEEEvNS4_8identityESX_S17_vS18_EENS_8epilogue10collective18CollectiveEpilogueINS1A_23Sm100TmaWarpSpecializedILi4ELi2ELi32ELb0ELb0EEEJSG_NS5_IJNSQ_ISE_SB_EES1F_EEEaSH_aSH_NS1A_6fusion15FusionCallbacksIS1E_NS1H_17LinearCombinationIaiaiLNS_15FloatRoundStyleE2EEESG_S1G_JEEENS4_5SM1004TMEM4LOAD26SM100_TMEM_LOAD_16dp32b32xESX_S17_NS4_39AutoVectorizingCopyWithAssumedAlignmentILi128EEENS4_14SM90_TMA_STOREES17_S1S_S1S_EEEvvEEEEvNT_6ParamsE)
        /*0008*/ 	.word	0x0000007a


	//----- nvinfo : EIATTR_FRAME_SIZE
	.align		4
.L_20:
        /*000c*/ 	.byte	0x04, 0x11
        /*000e*/ 	.short	(.L_22 - .L_21)
	.align		4
.L_21:
        /*0010*/ 	.word	index@($__internal_2_$__cuda_sm10x_tcgen05_guardrail_trap_unallocated_columns_being_dealloced)
        /*0014*/ 	.word	0x00000000


	//----- nvinfo : EIATTR_FRAME_SIZE
	.align		4
.L_22:
        /*0018*/ 	.byte	0x04, 0x11
        /*001a*/ 	.short	(.L_24 - .L_23)
	.align		4
.L_23:
        /*001c*/ 	.word	index@($__internal_1_$__cuda_sm10x_tcgen05_guardrail_trap_phase_invalid_during_alloc)
        /*0020*/ 	.word	0x00000000


	//----- nvinfo : EIATTR_FRAME_SIZE
	.align		4
.L_24:
        /*0024*/ 	.byte	0x04, 0x11
        /*0026*/ 	.short	(.L_26 - .L_25)
	.align		4
.L_25:
        /*0028*/ 	.word	index@($__internal_0_$__cuda_sm10x_tcgen05_guardrail_trap_col_being_dealloced_not_returned_by_alloc)
        /*002c*/ 	.word	0x00000000


	//----- nvinfo : EIATTR_FRAME_SIZE
	.align		4
.L_26:
        /*0030*/ 	.byte	0x04, 0x11
        /*0032*/ 	.short	(.L_28 - .L_27)
	.align		4
.L_27:
        /*0034*/ 	.word	index@(_ZN7cutlass13device_kernelINS_4gemm6kernel13GemmUniversalIN4cute5tupleIJiiiiEEENS1_10collective13CollectiveMmaINS1_35MainloopSm100TmaUmmaWarpSpecializedILi10ELi2ELi4ENS5_IJNS4_1CILi1EEESB_SB_EEEEENS5_IJNSA_ILi64EEENSA_ILi256EEESE_EEEaNS5_IJlSB_lEEEaSH_NS4_8TiledMMAINS4_8MMA_AtomIJNS4_15SM100_MMA_S8_SSIaaiLi64ELi256ELNS4_4UMMA5MajorE0ELSM_0ELNSL_8SaturateE0EEEEEENS4_6LayoutISC_NS5_IJNSA_ILi0EEESR_SR_EEEEENS5_IJNS4_10UnderscoreESU_SU_EEEEENS4_13SM90_TMA_LOADENS4_14ComposedLayoutINS4_7SwizzleILi2ELi4ELi3EEENS4_18smem_ptr_flag_bitsILi8EEENSQ_INS5_IJNSA_ILi8EEESE_EEENS5_IJSE_SB_EEEEEEEvNS4_8identityESX_S17_vS18_EENS_8epilogue10collective18CollectiveEpilogueINS1A_23Sm100TmaWarpSpecializedILi4ELi2ELi32ELb0ELb0EEEJSG_NS5_IJNSQ_ISE_SB_EES1F_EEEaSH_aSH_NS1A_6fusion15FusionCallbacksIS1E_NS1H_17LinearCombinationIaiaiLNS_15FloatRoundStyleE2EEESG_S1G_JEEENS4_5SM1004TMEM4LOAD26SM100_TMEM_LOAD_16dp32b32xESX_S17_NS4_39AutoVectorizingCopyWithAssumedAlignmentILi128EEENS4_14SM90_TMA_STOREES17_S1S_S1S_EEEvvEEEEvNT_6ParamsE)
        /*0038*/ 	.word	0x00000000


	//----- nvinfo : EIATTR_MIN_STACK_SIZE
	.align		4
.L_28:
        /*003c*/ 	.byte	0x04, 0x12
        /*003e*/ 	.short	(.L_30 - .L_29)
	.align		4
.L_29:
        /*0040*/ 	.word	index@(_ZN7cutlass13device_kernelINS_4gemm6kernel13GemmUniversalIN4cute5tupleIJiiiiEEENS1_10collective13CollectiveMmaINS1_35MainloopSm100TmaUmmaWarpSpecializedILi10ELi2ELi4ENS5_IJNS4_1CILi1EEESB_SB_EEEEENS5_IJNSA_ILi64EEENSA_ILi256EEESE_EEEaNS5_IJlSB_lEEEaSH_NS4_8TiledMMAINS4_8MMA_AtomIJNS4_15SM100_MMA_S8_SSIaaiLi64ELi256ELNS4_4UMMA5MajorE0ELSM_0ELNSL_8SaturateE0EEEEEENS4_6LayoutISC_NS5_IJNSA_ILi0EEESR_SR_EEEEENS5_IJNS4_10UnderscoreESU_SU_EEEEENS4_13SM90_TMA_LOADENS4_14ComposedLayoutINS4_7SwizzleILi2ELi4ELi3EEENS4_18smem_ptr_flag_bitsILi8EEENSQ_INS5_IJNSA_ILi8EEESE_EEENS5_IJSE_SB_EEEEEEEvNS4_8identityESX_S17_vS18_EENS_8epilogue10collective18CollectiveEpilogueINS1A_23Sm100TmaWarpSpecializedILi4ELi2ELi32ELb0ELb0EEEJSG_NS5_IJNSQ_ISE_SB_EES1F_EEEaSH_aSH_NS1A_6fusion15FusionCallbacksIS1E_NS1H_17LinearCombinationIaiaiLNS_15FloatRoundStyleE2EEESG_S1G_JEEENS4_5SM1004TMEM4LOAD26SM100_TMEM_LOAD_16dp32b32xESX_S17_NS4_39AutoVectorizingCopyWithAssumedAlignmentILi128EEENS4_14SM90_TMA_STOREES17_S1S_S1S_EEEvvEEEEvNT_6ParamsE)
        /*0044*/ 	.word	0x00000000
.L_30:


//--------------------- .nv.compat                --------------------------
	.section	.nv.compat,"",@"SHT_CUDA_COMPAT_INFO"
	.align	4
        /*0000*/ 	.byte	0x02, 0x09, 0x01, 0x00, 0x02, 0x02, 0x03, 0x00, 0x02, 0x05, 0x06, 0x00, 0x03, 0x07, 0x01, 0x01
        /*0010*/ 	.byte	0x02, 0x03, 0x01, 0x00, 0x02, 0x06, 0x01, 0x00, 0x04, 0x0b, 0x08, 0x00, 0x01, 0x00, 0x00, 0x00
        /*0020*/ 	.byte	0x00, 0x00, 0x00, 0x00


//--------------------- .nv.info._ZN7cutlass13device_kernelINS_4gemm6kernel13GemmUniversalIN4cute5tupleIJiiiiEEENS1_10collective13CollectiveMmaINS1_35MainloopSm100TmaUmmaWarpSpecializedILi10ELi2ELi4ENS5_IJNS4_1CILi1EEESB_SB_EEEEENS5_IJNSA_ILi64EEENSA_ILi256EEESE_EEEaNS5_IJlSB_lEEEaSH_NS4_8TiledMMAINS4_8MMA_AtomIJNS4_15SM100_MMA_S8_SSIaaiLi64ELi256ELNS4_4UMMA5MajorE0ELSM_0ELNSL_8SaturateE0EEEEEENS4_6LayoutISC_NS5_IJNSA_ILi0EEESR_SR_EEEEENS5_IJNS4_10UnderscoreESU_SU_EEEEENS4_13SM90_TMA_LOADENS4_14ComposedLayoutINS4_7SwizzleILi2ELi4ELi3EEENS4_18smem_ptr_flag_bitsILi8EEENSQ_INS5_IJNSA_ILi8EEESE_EEENS5_IJSE_SB_EEEEEEEvNS4_8identityESX_S17_vS18_EENS_8epilogue10collective18CollectiveEpilogueINS1A_23Sm100TmaWarpSpecializedILi4ELi2ELi32ELb0ELb0EEEJSG_NS5_IJNSQ_ISE_SB_EES1F_EEEaSH_aSH_NS1A_6fusion15FusionCallbacksIS1E_NS1H_17LinearCombinationIaiaiLNS_15FloatRoundStyleE2EEESG_S1G_JEEENS4_5SM1004TMEM4LOAD26SM100_TMEM_LOAD_16dp32b32xESX_S17_NS4_39AutoVectorizingCopyWithAssumedAlignmentILi128EEENS4_14SM90_TMA_STOREES17_S1S_S1S_EEEvvEEEEvNT_6ParamsE --------------------------
	.section	.nv.info._ZN7cutlass13device_kernelINS_4gemm6kernel13GemmUniversalIN4cute5tupleIJiiiiEEENS1_10collective13CollectiveMmaINS1_35MainloopSm100TmaUmmaWarpSpecializedILi10ELi2ELi4ENS5_IJNS4_1CILi1EEESB_SB_EEEEENS5_IJNSA_ILi64EEENSA_ILi256EEESE_EEEaNS5_IJlSB_lEEEaSH_NS4_8TiledMMAINS4_8MMA_AtomIJNS4_15SM100_MMA_S8_SSIaaiLi64ELi256ELNS4_4UMMA5MajorE0ELSM_0ELNSL_8SaturateE0EEEEEENS4_6LayoutISC_NS5_IJNSA_ILi0EEESR_SR_EEEEENS5_IJNS4_10UnderscoreESU_SU_EEEEENS4_13SM90_TMA_LOADENS4_14ComposedLayoutINS4_7SwizzleILi2ELi4ELi3EEENS4_18smem_ptr_flag_bitsILi8EEENSQ_INS5_IJNSA_ILi8EEESE_EEENS5_IJSE_SB_EEEEEEEvNS4_8identityESX_S17_vS18_EENS_8epilogue10collective18CollectiveEpilogueINS1A_23Sm100TmaWarpSpecializedILi4ELi2ELi32ELb0ELb0EEEJSG_NS5_IJNSQ_ISE_SB_EES1F_EEEaSH_aSH_NS1A_6fusion15FusionCallbacksIS1E_NS1H_17LinearCombinationIaiaiLNS_15FloatRoundStyleE2EEESG_S1G_JEEENS4_5SM1004TMEM4LOAD26SM100_TMEM_LOAD_16dp32b32xESX_S17_NS4_39AutoVectorizingCopyWithAssumedAlignmentILi128EEENS4_14SM90_TMA_STOREES17_S1S_S1S_EEEvvEEEEvNT_6ParamsE,"",@"SHT_CUDA_INFO"
	.sectionflags	@""
	.align	4


	//----- nvinfo : EIATTR_CUDA_API_VERSION
	.align		4
        /*0000*/ 	.byte	0x04, 0x37
        /*0002*/ 	.short	(.L_32 - .L_31)
.L_31:
        /*0004*/ 	.word	0x00000082


	//----- nvinfo : EIATTR_KPARAM_INFO
	.align		4
.L_32:
        /*0008*/ 	.byte	0x04, 0x17
        /*000a*/ 	.short	(.L_34 - .L_33)
.L_33:
        /*000c*/ 	.word	0x00000000
        /*0010*/ 	.short	0x0000
        /*0012*/ 	.short	0x0000
        /*0014*/ 	.byte	0x00, 0xf0, 0x01, 0x20


	//----- nvinfo : EIATTR_AT_ENTRY_FRAGMENTS
	.align		4
.L_34:
        /*0018*/ 	.byte	0x04, 0x4f
        /*001a*/ 	.short	(.L_36 - .L_35)


	//   ....[0]....
.L_35:
        /*001c*/ 	.word	0x00000006


	//----- nvinfo : EIATTR_RESERVED_SMEM_USED
	.align		4
.L_36:
        /*0020*/ 	.byte	0x01, 0x41
	.zero		2


	//----- nvinfo : EIATTR_SPARSE_MMA_MASK
	.align		4
        /*0024*/ 	.byte	0x03, 0x50
        /*0026*/ 	.short	0x0000


	//----- nvinfo : EIATTR_TCGEN05_1CTA_USED
	.align		4
        /*0028*/ 	.byte	0x01, 0x51
	.zero		2


	//----- nvinfo : EIATTR_MAXREG_COUNT
	.align		4
        /*002c*/ 	.byte	0x03, 0x1b
        /*002e*/ 	.short	0x00ff


	//----- nvinfo : EIATTR_NUM_BARRIERS
	.align		4
        /*0030*/ 	.byte	0x02, 0x4c
        /*0032*/ 	.byte	0x07
	.zero		1


	//----- nvinfo : EIATTR_EXTERNS
	.align		4
        /*0034*/ 	.byte	0x04, 0x0f
        /*0036*/ 	.short	(.L_38 - .L_37)


	//   ....[0]....
	.align		4
.L_37:
        /*0038*/ 	.word	index@(__assertfail)


	//----- nvinfo : EIATTR_MERCURY_ISA_VERSION
	.align		4
.L_38:
        /*003c*/ 	.byte	0x03, 0x5f
        /*003e*/ 	.short	0x0101


	//----- nvinfo : EIATTR_INT_WARP_WIDE_INSTR_OFFSETS
	.align		4
        /*0040*/ 	.byte	0x04, 0x31
        /*0042*/ 	.short	(.L_40 - .L_39)


	//   ....[0]....
.L_39:
        /*0044*/ 	.word	0x00001ed0


	//   ....[1]....
        /*0048*/ 	.word	0x00003c00


	//   ....[2]....
        /*004c*/ 	.word	0x00003c20


	//   ....[3]....
        /*0050*/ 	.word	0x00003c50


	//   ....[4]....
        /*0054*/ 	.word	0x00004590


	//   ....[5]....
        /*0058*/ 	.word	0x00004600


	//   ....[6]....
        /*005c*/ 	.word	0x000046e0


	//   ....[7]....
        /*0060*/ 	.word	0x00004760


	//   ....[8]....
        /*0064*/ 	.word	0x00004870


	//   ....[9]....
        /*0068*/ 	.word	0x00004900


	//   ....[10]....
        /*006c*/ 	.word	0x00004ae0


	//   ....[11]....
        /*0070*/ 	.word	0x00004c40


	//----- nvinfo : EIATTR_COOP_GROUP_MASK_REGIDS
	.align		4
.L_40:
        /*0074*/ 	.byte	0x04, 0x29
        /*0076*/ 	.short	(.L_42 - .L_41)


	//   ....[0]....
.L_41:
        /*0078*/ 	.word	0xffffffff


	//   ....[1]....
        /*007c*/ 	.word	0xffffffff


	//   ....[2]....
        /*0080*/ 	.word	0xffffffff


	//   ....[3]....
        /*0084*/ 	.word	0xffffffff


	//   ....[4]....
        /*0088*/ 	.word	0xffffffff


	//   ....[5]....
        /*008c*/ 	.word	0xffffffff


	//   ....[6]....
        /*0090*/ 	.word	0xffffffff


	//   ....[7]....
        /*0094*/ 	.word	0xffffffff


	//   ....[8]....
        /*0098*/ 	.word	0xffffffff


	//   ....[9]....
        /*009c*/ 	.word	0xffffffff


	//   ....[10]....
        /*00a0*/ 	.word	0xffffffff


	//   ....[11]....
        /*00a4*/ 	.word	0xffffffff


	//   ....[12]....
        /*00a8*/ 	.word	0xffffffff


	//----- nvinfo : EIATTR_COOP_GROUP_INSTR_OFFSETS
	.align		4
.L_42:
        /*00ac*/ 	.byte	0x04, 0x28
        /*00ae*/ 	.short	(.L_44 - .L_43)


	//   ....[0]....
.L_43:
        /*00b0*/ 	.word	0x00000090


	//   ....[1]....
        /*00b4*/ 	.word	0x000004d0


	//   ....[2]....
        /*00b8*/ 	.word	0x00000730


	//   ....[3]....
        /*00bc*/ 	.word	0x000008d0


	//   ....[4]....
        /*00c0*/ 	.word	0x000009d0


	//   ....[5]....
        /*00c4*/ 	.word	0x00000b40


	//   ....[6]....
        /*00c8*/ 	.word	0x00000ce0


	//   ....[7]....
        /*00cc*/ 	.word	0x00001db0


	//   ....[8]....
        /*00d0*/ 	.word	0x00002ef0


	//   ....[9]....
        /*00d4*/ 	.word	0x00003100


	//   ....[10]....
        /*00d8*/ 	.word	0x00003130


	//   ....[11]....
        /*00dc*/ 	.word	0x00003ae0


	//   ....[12]....
        /*00e0*/ 	.word	0x00003d10


	//----- nvinfo : EIATTR_VRC_CTA_INIT_COUNT
	.align		4
.L_44:
        /*00e4*/ 	.byte	0x02, 0x4a
        /*00e6*/ 	.byte	0x80
	.zero		1


	//----- nvinfo : EIATTR_SYSCALL_OFFSETS
	.align		4
        /*00e8*/ 	.byte	0x04, 0x46
        /*00ea*/ 	.short	(.L_46 - .L_45)


	//   ....[0]....
.L_45:
        /*00ec*/ 	.word	0x000056d0


	//   ....[1]....
        /*00f0*/ 	.word	0x00005810


	//   ....[2]....
        /*00f4*/ 	.word	0x00006010


	//   ....[3]....
        /*00f8*/ 	.word	0x00006dc0


	//   ....[4]....
        /*00fc*/ 	.word	0x00007b00


	//   ....[5]....
        /*0100*/ 	.word	0x00008870


	//----- nvinfo : EIATTR_MBARRIER_INSTR_OFFSETS
	.align		4
.L_46:
        /*0104*/ 	.byte	0x04, 0x39
        /*0106*/ 	.short	(.L_48 - .L_47)


	//   ....[0]....
.L_47:
        /*0108*/ 	.word	0x000005d0
        /*010c*/ 	.word	0x000000ff
        /*0110*/ 	.word	0x00000000
        /*0114*/ 	.short	0x0100
        /*0116*/ 	.byte	0x05
	.zero		1


	//   ....[1]....
        /*0118*/ 	.word	0x000005e0
        /*011c*/ 	.word	0x000000ff
        /*0120*/ 	.word	0x00000050
        /*0124*/ 	.short	0x0100
        /*0126*/ 	.byte	0x05
	.zero		1


	//   ....[2]....
        /*0128*/ 	.word	0x000005f0
        /*012c*/ 	.word	0x000000ff
        /*0130*/ 	.word	0x00000008
        /*0134*/ 	.short	0x0100
        /*0136*/ 	.byte	0x05
	.zero		1


	//   ....[3]....
        /*0138*/ 	.word	0x00000600
        /*013c*/ 	.word	0x000000ff
        /*0140*/ 	.word	0x00000058
        /*0144*/ 	.short	0x0100
        /*0146*/ 	.byte	0x05
	.zero		1


	//   ....[4]....
        /*0148*/ 	.word	0x00000610
        /*014c*/ 	.word	0x000000ff
        /*0150*/ 	.word	0x00000010
        /*0154*/ 	.short	0x0100
        /*0156*/ 	.byte	0x05
	.zero		1


	//   ....[5]....
        /*0158*/ 	.word	0x00000620
        /*015c*/ 	.word	0x000000ff
        /*0160*/ 	.word	0x00000060
        /*0164*/ 	.short	0x0100
        /*0166*/ 	.byte	0x05
	.zero		1


	//   ....[6]....
        /*0168*/ 	.word	0x00000630
        /*016c*/ 	.word	0x000000ff
        /*0170*/ 	.word	0x00000018
        /*0174*/ 	.short	0x0100
        /*0176*/ 	.byte	0x05
	.zero		1


	//   ....[7]....
        /*0178*/ 	.word	0x00000640
        /*017c*/ 	.word	0x000000ff
        /*0180*/ 	.word	0x00000068
        /*0184*/ 	.short	0x0100
        /*0186*/ 	.byte	0x05
	.zero		1


	//   ....[8]....
        /*0188*/ 	.word	0x00000650
        /*018c*/ 	.word	0x000000ff
        /*0190*/ 	.word	0x00000020
        /*0194*/ 	.short	0x0100
        /*0196*/ 	.byte	0x05
	.zero		1


	//   ....[9]....
        /*0198*/ 	.word	0x00000660
        /*019c*/ 	.word	0x000000ff
        /*01a0*/ 	.word	0x00000070
        /*01a4*/ 	.short	0x0100
        /*01a6*/ 	.byte	0x05
	.zero		1


	//   ....[10]....
        /*01a8*/ 	.word	0x00000670
        /*01ac*/ 	.word	0x000000ff
        /*01b0*/ 	.word	0x00000028
        /*01b4*/ 	.short	0x0100
        /*01b6*/ 	.byte	0x05
	.zero		1


	//   ....[11]....
        /*01b8*/ 	.word	0x00000680
        /*01bc*/ 	.word	0x000000ff
        /*01c0*/ 	.word	0x00000078
        /*01c4*/ 	.short	0x0100
        /*01c6*/ 	.byte	0x05
	.zero		1


	//   ....[12]....
        /*01c8*/ 	.word	0x00000690
        /*01cc*/ 	.word	0x000000ff
        /*01d0*/ 	.word	0x00000030
        /*01d4*/ 	.short	0x0100
        /*01d6*/ 	.byte	0x05
	.zero		1


	//   ....[13]....
        /*01d8*/ 	.word	0x000006a0
        /*01dc*/ 	.word	0x000000ff
        /*01e0*/ 	.word	0x00000080
        /*01e4*/ 	.short	0x0100
        /*01e6*/ 	.byte	0x05
	.zero		1


	//   ....[14]....
        /*01e8*/ 	.word	0x000006b0
        /*01ec*/ 	.word	0x000000ff
        /*01f0*/ 	.word	0x00000038
        /*01f4*/ 	.short	0x0100
        /*01f6*/ 	.byte	0x05
	.zero		1


	//   ....[15]....
        /*01f8*/ 	.word	0x000006c0
        /*01fc*/ 	.word	0x000000ff
        /*0200*/ 	.word	0x00000088
        /*0204*/ 	.short	0x0100
        /*0206*/ 	.byte	0x05
	.zero		1


	//   ....[16]....
        /*0208*/ 	.word	0x000006d0
        /*020c*/ 	.word	0x000000ff
        /*0210*/ 	.word	0x00000040
        /*0214*/ 	.short	0x0100
        /*0216*/ 	.byte	0x05
	.zero		1


	//   ....[17]....
        /*0218*/ 	.word	0x000006e0
        /*021c*/ 	.word	0x000000ff
        /*0220*/ 	.word	0x00000090
        /*0224*/ 	.short	0x0100
        /*0226*/ 	.byte	0x05
	.zero		1


	//   ....[18]....
        /*0228*/ 	.word	0x000006f0
        /*022c*/ 	.word	0x000000ff
        /*0230*/ 	.word	0x00000048
        /*0234*/ 	.short	0x0100
        /*0236*/ 	.byte	0x05
	.zero		1


	//   ....[19]....
        /*0238*/ 	.word	0x00000700
        /*023c*/ 	.word	0x000000ff
        /*0240*/ 	.word	0x00000098
        /*0244*/ 	.short	0x0100
        /*0246*/ 	.byte	0x05
	.zero		1


	//   ....[20]....
        /*0248*/ 	.word	0x00000840
        /*024c*/ 	.word	0x000000ff
        /*0250*/ 	.word	0x000000a0
        /*0254*/ 	.short	0x0100
        /*0256*/ 	.byte	0x07
	.zero		1


	//   ....[21]....
        /*0258*/ 	.word	0x00000850
        /*025c*/ 	.word	0x000000ff
        /*0260*/ 	.word	0x000000c0
        /*0264*/ 	.short	0x0100
        /*0266*/ 	.byte	0x07
	.zero		1


	//   ....[22]....
        /*0268*/ 	.word	0x00000860
        /*026c*/ 	.word	0x000000ff
        /*0270*/ 	.word	0x000000a8
        /*0274*/ 	.short	0x0100
        /*0276*/ 	.byte	0x07
	.zero		1


	//   ....[23]....
        /*0278*/ 	.word	0x00000870
        /*027c*/ 	.word	0x000000ff
        /*0280*/ 	.word	0x000000c8
        /*0284*/ 	.short	0x0100
        /*0286*/ 	.byte	0x07
	.zero		1


	//   ....[24]....
        /*0288*/ 	.word	0x00000880
        /*028c*/ 	.word	0x000000ff
        /*0290*/ 	.word	0x000000b0
        /*0294*/ 	.short	0x0100
        /*0296*/ 	.byte	0x07
	.zero		1


	//   ....[25]....
        /*0298*/ 	.word	0x00000890
        /*029c*/ 	.word	0x000000ff
        /*02a0*/ 	.word	0x000000d0
        /*02a4*/ 	.short	0x0100
        /*02a6*/ 	.byte	0x07
	.zero		1


	//   ....[26]....
        /*02a8*/ 	.word	0x000008a0
        /*02ac*/ 	.word	0x000000ff
        /*02b0*/ 	.word	0x000000b8
        /*02b4*/ 	.short	0x0100
        /*02b6*/ 	.byte	0x07
	.zero		1


	//   ....[27]....
        /*02b8*/ 	.word	0x000008b0
        /*02bc*/ 	.word	0x000000ff
        /*02c0*/ 	.word	0x000000d8
        /*02c4*/ 	.short	0x0100
        /*02c6*/ 	.byte	0x07
	.zero		1


	//   ....[28]....
        /*02c8*/ 	.word	0x000009a0
        /*02cc*/ 	.word	0x000000ff
        /*02d0*/ 	.word	0x000000e0
        /*02d4*/ 	.short	0x0100
        /*02d6*/ 	.byte	0x05
	.zero		1


	//   ....[29]....
        /*02d8*/ 	.word	0x000009b0
        /*02dc*/ 	.word	0x000000ff
        /*02e0*/ 	.word	0x000000e8
        /*02e4*/ 	.short	0x0100
        /*02e6*/ 	.byte	0x05
	.zero		1


	//   ....[30]....
        /*02e8*/ 	.word	0x00000af0
        /*02ec*/ 	.word	0x000000ff
        /*02f0*/ 	.word	0x000000f0
        /*02f4*/ 	.short	0x0100
        /*02f6*/ 	.byte	0x05
	.zero		1


	//   ....[31]....
        /*02f8*/ 	.word	0x00000b00
        /*02fc*/ 	.word	0x000000ff
        /*0300*/ 	.word	0x00000100
        /*0304*/ 	.short	0x0100
        /*0306*/ 	.byte	0x05
	.zero		1


	//   ....[32]....
        /*0308*/ 	.word	0x00000b10
        /*030c*/ 	.word	0x000000ff
        /*0310*/ 	.word	0x000000f8
        /*0314*/ 	.short	0x0100
        /*0316*/ 	.byte	0x05
	.zero		1


	//   ....[33]....
        /*0318*/ 	.word	0x00000b20
        /*031c*/ 	.word	0x000000ff
        /*0320*/ 	.word	0x00000108
        /*0324*/ 	.short	0x0100
        /*0326*/ 	.byte	0x05
	.zero		1


	//   ....[34]....
        /*0328*/ 	.word	0x00000c50
        /*032c*/ 	.word	0x000000ff
        /*0330*/ 	.word	0x00000110
        /*0334*/ 	.short	0x0100
        /*0336*/ 	.byte	0x07
	.zero		1


	//   ....[35]....
        /*0338*/ 	.word	0x00000c60
        /*033c*/ 	.word	0x000000ff
        /*0340*/ 	.word	0x00000130
        /*0344*/ 	.short	0x0100
        /*0346*/ 	.byte	0x07
	.zero		1


	//   ....[36]....
        /*0348*/ 	.word	0x00000c70
        /*034c*/ 	.word	0x000000ff
        /*0350*/ 	.word	0x00000118
        /*0354*/ 	.short	0x0100
        /*0356*/ 	.byte	0x07
	.zero		1


	//   ....[37]....
        /*0358*/ 	.word	0x00000c80
        /*035c*/ 	.word	0x000000ff
        /*0360*/ 	.word	0x00000138
        /*0364*/ 	.short	0x0100
        /*0366*/ 	.byte	0x07
	.zero		1


	//   ....[38]....
        /*0368*/ 	.word	0x00000c90
        /*036c*/ 	.word	0x000000ff
        /*0370*/ 	.word	0x00000120
        /*0374*/ 	.short	0x0100
        /*0376*/ 	.byte	0x07
	.zero		1


	//   ....[39]....
        /*0378*/ 	.word	0x00000ca0
        /*037c*/ 	.word	0x000000ff
        /*0380*/ 	.word	0x00000140
        /*0384*/ 	.short	0x0100
        /*0386*/ 	.byte	0x07
	.zero		1


	//   ....[40]....
        /*0388*/ 	.word	0x00000cb0
        /*038c*/ 	.word	0x000000ff
        /*0390*/ 	.word	0x00000128
        /*0394*/ 	.short	0x0100
        /*0396*/ 	.byte	0x07
	.zero		1


	//   ....[41]....
        /*0398*/ 	.word	0x00000cc0
        /*039c*/ 	.word	0x000000ff
        /*03a0*/ 	.word	0x00000148
        /*03a4*/ 	.short	0x0100
        /*03a6*/ 	.byte	0x07
	.zero		1


	//   ....[42]....
        /*03a8*/ 	.word	0x00000db0
        /*03ac*/ 	.word	0x000000ff
        /*03b0*/ 	.word	0x00000150
        /*03b4*/ 	.short	0x0100
        /*03b6*/ 	.byte	0x05
	.zero		1


	//   ....[43]....
        /*03b8*/ 	.word	0x00000dc0
        /*03bc*/ 	.word	0x000000ff
        /*03c0*/ 	.word	0x00000160
        /*03c4*/ 	.short	0x0100
        /*03c6*/ 	.byte	0x05
	.zero		1


	//   ....[44]....
        /*03c8*/ 	.word	0x00000dd0
        /*03cc*/ 	.word	0x000000ff
        /*03d0*/ 	.word	0x00000158
        /*03d4*/ 	.short	0x0100
        /*03d6*/ 	.byte	0x05
	.zero		1


	//   ....[45]....
        /*03d8*/ 	.word	0x00000de0
        /*03dc*/ 	.word	0x000000ff
        /*03e0*/ 	.word	0x00000168
        /*03e4*/ 	.short	0x0100
        /*03e6*/ 	.byte	0x05
	.zero		1


	//   ....[46]....
        /*03e8*/ 	.word	0x000016b0
        /*03ec*/ 	.word	0x00000003
        /*03f0*/ 	.word	0x00000160
        /*03f4*/ 	.short	0x010a
        /*03f6*/ 	.byte	0xff
	.zero		1


	//   ....[47]....
        /*03f8*/ 	.word	0x000016e0
        /*03fc*/ 	.word	0x00000003
        /*0400*/ 	.word	0x00000150
        /*0404*/ 	.short	0x0101
        /*0406*/ 	.byte	0xff
	.zero		1


	//   ....[48]....
        /*0408*/ 	.word	0x000017b0
        /*040c*/ 	.word	0x000000ff
        /*0410*/ 	.word	0x00000050
        /*0414*/ 	.short	0x010a
        /*0416*/ 	.byte	0x08
	.zero		1


	//   ....[49]....
        /*0418*/ 	.word	0x00001850
        /*041c*/ 	.word	0x000000ff
        /*0420*/ 	.word	0x00000050
        /*0424*/ 	.short	0x010a
        /*0426*/ 	.byte	0x21
	.zero		1


	//   ....[50]....
        /*0428*/ 	.word	0x000019a0
        /*042c*/ 	.word	0x000000ff
        /*0430*/ 	.word	0x00000050
        /*0434*/ 	.short	0x010a
        /*0436*/ 	.byte	0x08
	.zero		1


	//   ....[51]....
        /*0438*/ 	.word	0x00001ab0
        /*043c*/ 	.word	0x000000ff
        /*0440*/ 	.word	0x000000e8
        /*0444*/ 	.short	0x0101
        /*0446*/ 	.byte	0x04
	.zero		1


	//   ....[52]....
        /*0448*/ 	.word	0x00001ad0
        /*044c*/ 	.word	0x000000ff
        /*0450*/ 	.word	0x00000050
        /*0454*/ 	.short	0x010a
        /*0456*/ 	.byte	0x08
	.zero		1


	//   ....[53]....
        /*0458*/ 	.word	0x00001b50
        /*045c*/ 	.word	0x000000ff
        /*0460*/ 	.word	0x00000050
        /*0464*/ 	.short	0x010a
        /*0466*/ 	.byte	0x11
	.zero		1


	//   ....[54]....
        /*0468*/ 	.word	0x00001ca0
        /*046c*/ 	.word	0x000000ff
        /*0470*/ 	.word	0x00000050
        /*0474*/ 	.short	0x010a
        /*0476*/ 	.byte	0x08
	.zero		1


	//   ....[55]....
        /*0478*/ 	.word	0x00001de0
        /*047c*/ 	.word	0x00000002
        /*0480*/ 	.word	0x000000f0
        /*0484*/ 	.short	0x010a
        /*0486*/ 	.byte	0xff
	.zero		1


	//   ....[56]....
        /*0488*/ 	.word	0x00001ea0
        /*048c*/ 	.word	0x00000002
        /*0490*/ 	.word	0x00000000
        /*0494*/ 	.short	0x0101
        /*0496*/ 	.byte	0xff
	.zero		1


	//   ....[57]....
        /*0498*/ 	.word	0x00002400
        /*049c*/ 	.word	0x000000ff
        /*04a0*/ 	.word	0x00000000
        /*04a4*/ 	.short	0x010a
        /*04a6*/ 	.byte	0x05
	.zero		1


	//   ....[58]....
        /*04a8*/ 	.word	0x00002490
        /*04ac*/ 	.word	0x000000ff
        /*04b0*/ 	.word	0x00000000
        /*04b4*/ 	.short	0x010a
        /*04b6*/ 	.byte	0x05
	.zero		1


	//   ....[59]....
        /*04b8*/ 	.word	0x00002520
        /*04bc*/ 	.word	0x000000ff
        /*04c0*/ 	.word	0x00000000
        /*04c4*/ 	.short	0x010a
        /*04c6*/ 	.byte	0x05
	.zero		1


	//   ....[60]....
        /*04c8*/ 	.word	0x000025b0
        /*04cc*/ 	.word	0x000000ff
        /*04d0*/ 	.word	0x00000000
        /*04d4*/ 	.short	0x010a
        /*04d6*/ 	.byte	0x05
	.zero		1


	//   ....[61]....
        /*04d8*/ 	.word	0x00002640
        /*04dc*/ 	.word	0x000000ff
        /*04e0*/ 	.word	0x00000000
        /*04e4*/ 	.short	0x010a
        /*04e6*/ 	.byte	0x05
	.zero		1


	//   ....[62]....
        /*04e8*/ 	.word	0x000026d0
        /*04ec*/ 	.word	0x000000ff
        /*04f0*/ 	.word	0x00000000
        /*04f4*/ 	.short	0x010a
        /*04f6*/ 	.byte	0x05
	.zero		1


	//   ....[63]....
        /*04f8*/ 	.word	0x00002760
        /*04fc*/ 	.word	0x000000ff
        /*0500*/ 	.word	0x00000000
        /*0504*/ 	.short	0x010a
        /*0506*/ 	.byte	0x05
	.zero		1


	//   ....[64]....
        /*0508*/ 	.word	0x000027f0
        /*050c*/ 	.word	0x000000ff
        /*0510*/ 	.word	0x00000000
        /*0514*/ 	.short	0x010a
        /*0516*/ 	.byte	0x05
	.zero		1


	//   ....[65]....
        /*0518*/ 	.word	0x00002880
        /*051c*/ 	.word	0x000000ff
        /*0520*/ 	.word	0x00000000
        /*0524*/ 	.short	0x010a
        /*0526*/ 	.byte	0x05
	.zero		1


	//   ....[66]....
        /*0528*/ 	.word	0x00002920
        /*052c*/ 	.word	0x00000000
        /*0530*/ 	.word	0x00000000
        /*0534*/ 	.short	0x010a
        /*0536*/ 	.byte	0xff
	.zero		1


	//   ....[67]....
        /*0538*/ 	.word	0x00002a40
        /*053c*/ 	.word	0x00000000
        /*0540*/ 	.word	0x00000150
        /*0544*/ 	.short	0x010a
        /*0546*/ 	.byte	0xff
	.zero		1


	//   ....[68]....
        /*0548*/ 	.word	0x00002aa0
        /*054c*/ 	.word	0x00000004
        /*0550*/ 	.word	0x00000000
        /*0554*/ 	.short	0x0101
        /*0556*/ 	.byte	0xff
	.zero		1


	//   ....[69]....
        /*0558*/ 	.word	0x00002ac0
        /*055c*/ 	.word	0x000000ff
        /*0560*/ 	.word	0x00000100
        /*0564*/ 	.short	0x010a
        /*0566*/ 	.byte	0x05
	.zero		1


	//   ....[70]....
        /*0568*/ 	.word	0x00002be0
        /*056c*/ 	.word	0x00000000
        /*0570*/ 	.word	0x000000f0
        /*0574*/ 	.short	0x010a
        /*0576*/ 	.byte	0xff
	.zero		1


	//   ....[71]....
        /*0578*/ 	.word	0x00002cf0
        /*057c*/ 	.word	0x00000000
        /*0580*/ 	.word	0x00000000
        /*0584*/ 	.short	0x0101
        /*0586*/ 	.byte	0xff
	.zero		1


	//   ....[72]....
        /*0588*/ 	.word	0x00002d80
        /*058c*/ 	.word	0x000000ff
        /*0590*/ 	.word	0x00000100
        /*0594*/ 	.short	0x0106
        /*0596*/ 	.byte	0x05
	.zero		1


	//   ....[73]....
        /*0598*/ 	.word	0x00002da0
        /*059c*/ 	.word	0x000000ff
        /*05a0*/ 	.word	0x00000100
        /*05a4*/ 	.short	0x010a
        /*05a6*/ 	.byte	0x05
	.zero		1


	//   ....[74]....
        /*05a8*/ 	.word	0x00002e30
        /*05ac*/ 	.word	0x000000ff
        /*05b0*/ 	.word	0x00000100
        /*05b4*/ 	.short	0x0106
        /*05b6*/ 	.byte	0x04
	.zero		1


	//   ....[75]....
        /*05b8*/ 	.word	0x00002e70
        /*05bc*/ 	.word	0x00000000
        /*05c0*/ 	.word	0x00000100
        /*05c4*/ 	.short	0x010a
        /*05c6*/ 	.byte	0xff
	.zero		1


	//   ....[76]....
        /*05c8*/ 	.word	0x00003370
        /*05cc*/ 	.word	0x00000000
        /*05d0*/ 	.word	0x000000f0
        /*05d4*/ 	.short	0x010a
        /*05d6*/ 	.byte	0xff
	.zero		1


	//   ....[77]....
        /*05d8*/ 	.word	0x00003470
        /*05dc*/ 	.word	0x00000003
        /*05e0*/ 	.word	0x00000000
        /*05e4*/ 	.short	0x0101
        /*05e6*/ 	.byte	0xff
	.zero		1


	//   ....[78]....
        /*05e8*/ 	.word	0x00003480
        /*05ec*/ 	.word	0x000000ff
        /*05f0*/ 	.word	0x00000000
        /*05f4*/ 	.short	0x010a
        /*05f6*/ 	.byte	0x04
	.zero		1


	//   ....[79]....
        /*05f8*/ 	.word	0x00003500
        /*05fc*/ 	.word	0x000000ff
        /*0600*/ 	.word	0x00000130
        /*0604*/ 	.short	0x010a
        /*0606*/ 	.byte	0x08
	.zero		1


	//   ....[80]....
        /*0608*/ 	.word	0x000035e0
        /*060c*/ 	.word	0x000000ff
        /*0610*/ 	.word	0x00000000
        /*0614*/ 	.short	0x010a
        /*0616*/ 	.byte	0x07
	.zero		1


	//   ....[81]....
        /*0618*/ 	.word	0x00003720
        /*061c*/ 	.word	0x000000ff
        /*0620*/ 	.word	0x00000000
        /*0624*/ 	.short	0x010a
        /*0626*/ 	.byte	0x04
	.zero		1


	//   ....[82]....
        /*0628*/ 	.word	0x00003910
        /*062c*/ 	.word	0x000000ff
        /*0630*/ 	.word	0x00000000
        /*0634*/ 	.short	0x010a
        /*0636*/ 	.byte	0x05
	.zero		1


	//   ....[83]....
        /*0638*/ 	.word	0x000039a0
        /*063c*/ 	.word	0x000000ff
        /*0640*/ 	.word	0x00000000
        /*0644*/ 	.short	0x010a
        /*0646*/ 	.byte	0x05
	.zero		1


	//   ....[84]....
        /*0648*/ 	.word	0x00003a30
        /*064c*/ 	.word	0x000000ff
        /*0650*/ 	.word	0x00000000
        /*0654*/ 	.short	0x010a
        /*0656*/ 	.byte	0x05
	.zero		1


	//   ....[85]....
        /*0658*/ 	.word	0x00003ac0
        /*065c*/ 	.word	0x000000ff
        /*0660*/ 	.word	0x00000000
        /*0664*/ 	.short	0x010a
        /*0666*/ 	.byte	0x07
	.zero		1


	//   ....[86]....
        /*0668*/ 	.word	0x00003f40
        /*066c*/ 	.word	0x00000000
        /*0670*/ 	.word	0x000000f0
        /*0674*/ 	.short	0x010a
        /*0676*/ 	.byte	0xff
	.zero		1


	//   ....[87]....
        /*0678*/ 	.word	0x00004000
        /*067c*/ 	.word	0x00000000
        /*0680*/ 	.word	0x00000000
        /*0684*/ 	.short	0x0101
        /*0686*/ 	.byte	0xff
	.zero		1


	//   ....[88]....
        /*0688*/ 	.word	0x00004320
        /*068c*/ 	.word	0x000000ff
        /*0690*/ 	.word	0x000000e8
        /*0694*/ 	.short	0x010a
        /*0696*/ 	.byte	0x07
	.zero		1


	//   ....[89]....
        /*0698*/ 	.word	0x00004510
        /*069c*/ 	.word	0x000000ff
        /*06a0*/ 	.word	0x000000c0
        /*06a4*/ 	.short	0x010a
        /*06a6*/ 	.byte	0x07
	.zero		1


	//   ....[90]....
        /*06a8*/ 	.word	0x00004680
        /*06ac*/ 	.word	0x000000ff
        /*06b0*/ 	.word	0x000000a0
        /*06b4*/ 	.short	0x010b
        /*06b6*/ 	.byte	0x07
	.zero		1


	//   ....[91]....
        /*06b8*/ 	.word	0x00004690
        /*06bc*/ 	.word	0x000000ff
        /*06c0*/ 	.word	0x00000000
        /*06c4*/ 	.short	0x0101
        /*06c6*/ 	.byte	0x08
	.zero		1


	//   ....[92]....
        /*06c8*/ 	.word	0x000046b0
        /*06cc*/ 	.word	0x000000ff
        /*06d0*/ 	.word	0x000000c8
        /*06d4*/ 	.short	0x010a
        /*06d6*/ 	.byte	0x07
	.zero		1


	//   ....[93]....
        /*06d8*/ 	.word	0x00004810
        /*06dc*/ 	.word	0x000000ff
        /*06e0*/ 	.word	0x000000a8
        /*06e4*/ 	.short	0x010b
        /*06e6*/ 	.byte	0x07
	.zero		1


	//   ....[94]....
        /*06e8*/ 	.word	0x00004820
        /*06ec*/ 	.word	0x000000ff
        /*06f0*/ 	.word	0x00000000
        /*06f4*/ 	.short	0x0101
        /*06f6*/ 	.byte	0x08
	.zero		1


	//   ....[95]....
        /*06f8*/ 	.word	0x00004830
        /*06fc*/ 	.word	0x000000ff
        /*0700*/ 	.word	0x000000d0
        /*0704*/ 	.short	0x010a
        /*0706*/ 	.byte	0x07
	.zero		1


	//   ....[96]....
        /*0708*/ 	.word	0x000049d0
        /*070c*/ 	.word	0x000000ff
        /*0710*/ 	.word	0x000000b0
        /*0714*/ 	.short	0x010b
        /*0716*/ 	.byte	0x07
	.zero		1


	//   ....[97]....
        /*0718*/ 	.word	0x00004a40
        /*071c*/ 	.word	0x000000ff
        /*0720*/ 	.word	0x00000000
        /*0724*/ 	.short	0x0101
        /*0726*/ 	.byte	0x08
	.zero		1


	//   ....[98]....
        /*0728*/ 	.word	0x00004a70
        /*072c*/ 	.word	0x000000ff
        /*0730*/ 	.word	0x000000d8
        /*0734*/ 	.short	0x010a
        /*0736*/ 	.byte	0x07
	.zero		1


	//   ....[99]....
        /*0738*/ 	.word	0x00004c80
        /*073c*/ 	.word	0x000000ff
        /*0740*/ 	.word	0x000000b8
        /*0744*/ 	.short	0x010b
        /*0746*/ 	.byte	0x07
	.zero		1


	//   ....[100]....
        /*0748*/ 	.word	0x00004ca0
        /*074c*/ 	.word	0x000000ff
        /*0750*/ 	.word	0x00000000
        /*0754*/ 	.short	0x0101
        /*0756*/ 	.byte	0x0d
	.zero		1


	//   ....[101]....
        /*0758*/ 	.word	0x00004cd0
        /*075c*/ 	.word	0x000000ff
        /*0760*/ 	.word	0x000000c0
        /*0764*/ 	.short	0x010a
        /*0766*/ 	.byte	0x07
	.zero		1


	//   ....[102]....
        /*0768*/ 	.word	0x00004cf0
        /*076c*/ 	.word	0x000000ff
        /*0770*/ 	.word	0x000000c8
        /*0774*/ 	.short	0x010a
        /*0776*/ 	.byte	0x07
	.zero		1


	//   ....[103]....
        /*0778*/ 	.word	0x00004d10
        /*077c*/ 	.word	0x000000ff
        /*0780*/ 	.word	0x000000d0
        /*0784*/ 	.short	0x010a
        /*0786*/ 	.byte	0x07
	.zero		1


	//   ....[104]....
        /*0788*/ 	.word	0x00004d50
        /*078c*/ 	.word	0x00000000
        /*0790*/ 	.word	0x000000d8
        /*0794*/ 	.short	0x010a
        /*0796*/ 	.byte	0xff
	.zero		1


	//   ....[105]....
        /*0798*/ 	.word	0x000050a0
        /*079c*/ 	.word	0x00000000
        /*07a0*/ 	.word	0x000000f0
        /*07a4*/ 	.short	0x010a
        /*07a6*/ 	.byte	0xff
	.zero		1


	//   ....[106]....
        /*07a8*/ 	.word	0x000051b0
        /*07ac*/ 	.word	0x00000000
        /*07b0*/ 	.word	0x00000000
        /*07b4*/ 	.short	0x0101
        /*07b6*/ 	.byte	0xff
	.zero		1


	//   ....[107]....
        /*07b8*/ 	.word	0x00005c00
        /*07bc*/ 	.word	0x00000000
        /*07c0*/ 	.word	0x000000a0
        /*07c4*/ 	.short	0x010a
        /*07c6*/ 	.byte	0xff
	.zero		1


	//   ....[108]....
        /*07c8*/ 	.word	0x00005c70
        /*07cc*/ 	.word	0x0000006c
        /*07d0*/ 	.word	0x00000110
        /*07d4*/ 	.short	0x010a
        /*07d6*/ 	.byte	0xff
	.zero		1


	//   ....[109]....
        /*07d8*/ 	.word	0x00005d50
        /*07dc*/ 	.word	0x00000000
        /*07e0*/ 	.word	0x000000a0
        /*07e4*/ 	.short	0x010a
        /*07e6*/ 	.byte	0xff
	.zero		1


	//   ....[110]....
        /*07e8*/ 	.word	0x00005e70
        /*07ec*/ 	.word	0x00000000
        /*07f0*/ 	.word	0x00000000
        /*07f4*/ 	.short	0x0101
        /*07f6*/ 	.byte	0xff
	.zero		1


	//   ....[111]....
        /*07f8*/ 	.word	0x00005ef0
        /*07fc*/ 	.word	0x0000006c
        /*0800*/ 	.word	0x00000110
        /*0804*/ 	.short	0x010a
        /*0806*/ 	.byte	0xff
	.zero		1


	//   ....[112]....
        /*0808*/ 	.word	0x00006a70
        /*080c*/ 	.word	0x00000037
        /*0810*/ 	.word	0x000000a0
        /*0814*/ 	.short	0x010a
        /*0816*/ 	.byte	0xff
	.zero		1


	//   ....[113]....
        /*0818*/ 	.word	0x00006b20
        /*081c*/ 	.word	0x00000037
        /*0820*/ 	.word	0x000000a0
        /*0824*/ 	.short	0x010a
        /*0826*/ 	.byte	0xff
	.zero		1


	//   ....[114]....
        /*0828*/ 	.word	0x00006c40
        /*082c*/ 	.word	0x00000000
        /*0830*/ 	.word	0x00000000
        /*0834*/ 	.short	0x0101
        /*0836*/ 	.byte	0xff
	.zero		1


	//   ....[115]....
        /*0838*/ 	.word	0x000077b0
        /*083c*/ 	.word	0x00000049
        /*0840*/ 	.word	0x000000a0
        /*0844*/ 	.short	0x010a
        /*0846*/ 	.byte	0xff
	.zero		1


	//   ....[116]....
        /*0848*/ 	.word	0x00007860
        /*084c*/ 	.word	0x00000049
        /*0850*/ 	.word	0x000000a0
        /*0854*/ 	.short	0x010a
        /*0856*/ 	.byte	0xff
	.zero		1


	//   ....[117]....
        /*0858*/ 	.word	0x00007980
        /*085c*/ 	.word	0x00000002
        /*0860*/ 	.word	0x00000000
        /*0864*/ 	.short	0x0101
        /*0866*/ 	.byte	0xff
	.zero		1


	//   ....[118]....
        /*0868*/ 	.word	0x00008520
        /*086c*/ 	.word	0x0000004c
        /*0870*/ 	.word	0x000000a0
        /*0874*/ 	.short	0x010a
        /*0876*/ 	.byte	0xff
	.zero		1


	//   ....[119]....
        /*0878*/ 	.word	0x000085d0
        /*087c*/ 	.word	0x0000004c
        /*0880*/ 	.word	0x000000a0
        /*0884*/ 	.short	0x010a
        /*0886*/ 	.byte	0xff
	.zero		1


	//   ....[120]....
        /*0888*/ 	.word	0x000086f0
        /*088c*/ 	.word	0x00000000
        /*0890*/ 	.word	0x00000000
        /*0894*/ 	.short	0x0101
        /*0896*/ 	.byte	0xff
	.zero		1


	//   ....[121]....
        /*0898*/ 	.word	0x00008aa0
        /*089c*/ 	.word	0x000000ff
        /*08a0*/ 	.word	0x00000000
        /*08a4*/ 	.short	0x0101
        /*08a6*/ 	.byte	0x05
	.zero		1


	//   ....[122]....
        /*08a8*/ 	.word	0x000093e0
        /*08ac*/ 	.word	0x00000003
        /*08b0*/ 	.word	0x00000160
        /*08b4*/ 	.short	0x010a
        /*08b6*/ 	.byte	0xff
	.zero		1


	//   ....[123]....
        /*08b8*/ 	.word	0x00009440
        /*08bc*/ 	.word	0x00000002
        /*08c0*/ 	.word	0x00000050
        /*08c4*/ 	.short	0x010a
        /*08c6*/ 	.byte	0xff
	.zero		1


	//   ....[124]....
        /*08c8*/ 	.word	0x000094a0
        /*08cc*/ 	.word	0x00000002
        /*08d0*/ 	.word	0x00000050
        /*08d4*/ 	.short	0x010a
        /*08d6*/ 	.byte	0xff
	.zero		1


	//   ....[125]....
        /*08d8*/ 	.word	0x000094f0
        /*08dc*/ 	.word	0x00000002
        /*08e0*/ 	.word	0x000000f0
        /*08e4*/ 	.short	0x010a
        /*08e6*/ 	.byte	0xff
	.zero		1


	//   ....[126]....
        /*08e8*/ 	.word	0x00009550
        /*08ec*/ 	.word	0x00000000
        /*08f0*/ 	.word	0x00000000
        /*08f4*/ 	.short	0x010a
        /*08f6*/ 	.byte	0xff
	.zero		1


	//   ....[127]....
        /*08f8*/ 	.word	0x000095b0
        /*08fc*/ 	.word	0x00000000
        /*0900*/ 	.word	0x00000000
        /*0904*/ 	.short	0x010a
        /*0906*/ 	.byte	0xff
	.zero		1


	//   ....[128]....
        /*0908*/ 	.word	0x00009610
        /*090c*/ 	.word	0x00000000
        /*0910*/ 	.word	0x00000000
        /*0914*/ 	.short	0x010a
        /*0916*/ 	.byte	0xff
	.zero		1


	//   ....[129]....
        /*0918*/ 	.word	0x00009670
        /*091c*/ 	.word	0x00000000
        /*0920*/ 	.word	0x00000000
        /*0924*/ 	.short	0x010a
        /*0926*/ 	.byte	0xff
	.zero		1


	//   ....[130]....
        /*0928*/ 	.word	0x000096d0
        /*092c*/ 	.word	0x00000000
        /*0930*/ 	.word	0x00000000
        /*0934*/ 	.short	0x010a
        /*0936*/ 	.byte	0xff
	.zero		1


	//   ....[131]....
        /*0938*/ 	.word	0x00009730
        /*093c*/ 	.word	0x00000000
        /*0940*/ 	.word	0x00000000
        /*0944*/ 	.short	0x010a
        /*0946*/ 	.byte	0xff
	.zero		1


	//   ....[132]....
        /*0948*/ 	.word	0x00009790
        /*094c*/ 	.word	0x00000000
        /*0950*/ 	.word	0x00000000
        /*0954*/ 	.short	0x010a
        /*0956*/ 	.byte	0xff
	.zero		1


	//   ....[133]....
        /*0958*/ 	.word	0x000097f0
        /*095c*/ 	.word	0x00000000
        /*0960*/ 	.word	0x00000000
        /*0964*/ 	.short	0x010a
        /*0966*/ 	.byte	0xff
	.zero		1


	//   ....[134]....
        /*0968*/ 	.word	0x00009850
        /*096c*/ 	.word	0x00000000
        /*0970*/ 	.word	0x00000000
        /*0974*/ 	.short	0x010a
        /*0976*/ 	.byte	0xff
	.zero		1


	//   ....[135]....
        /*0978*/ 	.word	0x000098a0
        /*097c*/ 	.word	0x00000000
        /*0980*/ 	.word	0x00000150
        /*0984*/ 	.short	0x010a
        /*0986*/ 	.byte	0xff
	.zero		1


	//   ....[136]....
        /*0988*/ 	.word	0x00009900
        /*098c*/ 	.word	0x00000000
        /*0990*/ 	.word	0x00000100
        /*0994*/ 	.short	0x010a
        /*0996*/ 	.byte	0xff
	.zero		1


	//   ....[137]....
        /*0998*/ 	.word	0x00009950
        /*099c*/ 	.word	0x00000000
        /*09a0*/ 	.word	0x000000f0
        /*09a4*/ 	.short	0x010a
        /*09a6*/ 	.byte	0xff
	.zero		1


	//   ....[138]....
        /*09a8*/ 	.word	0x000099b0
        /*09ac*/ 	.word	0x00000000
        /*09b0*/ 	.word	0x00000100
        /*09b4*/ 	.short	0x010a
        /*09b6*/ 	.byte	0xff
	.zero		1


	//   ....[139]....
        /*09b8*/ 	.word	0x00009a00
        /*09bc*/ 	.word	0x00000000
        /*09c0*/ 	.word	0x000000f0
        /*09c4*/ 	.short	0x010a
        /*09c6*/ 	.byte	0xff
	.zero		1


	//   ....[140]....
        /*09c8*/ 	.word	0x00009a60
        /*09cc*/ 	.word	0x00000003
        /*09d0*/ 	.word	0x00000130
        /*09d4*/ 	.short	0x010a
        /*09d6*/ 	.byte	0xff
	.zero		1


	//   ....[141]....
        /*09d8*/ 	.word	0x00009ac0
        /*09dc*/ 	.word	0x00000000
        /*09e0*/ 	.word	0x00000000
        /*09e4*/ 	.short	0x010a
        /*09e6*/ 	.byte	0xff
	.zero		1


	//   ....[142]....
        /*09e8*/ 	.word	0x00009b20
        /*09ec*/ 	.word	0x00000000
        /*09f0*/ 	.word	0x00000000
        /*09f4*/ 	.short	0x010a
        /*09f6*/ 	.byte	0xff
	.zero		1


	//   ....[143]....
        /*09f8*/ 	.word	0x00009b80
        /*09fc*/ 	.word	0x00000000
        /*0a00*/ 	.word	0x00000000
        /*0a04*/ 	.short	0x010a
        /*0a06*/ 	.byte	0xff
	.zero		1


	//   ....[144]....
        /*0a08*/ 	.word	0x00009be0
        /*0a0c*/ 	.word	0x00000000
        /*0a10*/ 	.word	0x00000000
        /*0a14*/ 	.short	0x010a
        /*0a16*/ 	.byte	0xff
	.zero		1


	//   ....[145]....
        /*0a18*/ 	.word	0x00009c40
        /*0a1c*/ 	.word	0x00000000
        /*0a20*/ 	.word	0x00000000
        /*0a24*/ 	.short	0x010a
        /*0a26*/ 	.byte	0xff
	.zero		1


	//   ....[146]....
        /*0a28*/ 	.word	0x00009c90
        /*0a2c*/ 	.word	0x00000000
        /*0a30*/ 	.word	0x000000f0
        /*0a34*/ 	.short	0x010a
        /*0a36*/ 	.byte	0xff
	.zero		1


	//   ....[147]....
        /*0a38*/ 	.word	0x00009cf0
        /*0a3c*/ 	.word	0x00000000
        /*0a40*/ 	.word	0x000000e8
        /*0a44*/ 	.short	0x010a
        /*0a46*/ 	.byte	0xff
	.zero		1


	//   ....[148]....
        /*0a48*/ 	.word	0x00009d50
        /*0a4c*/ 	.word	0x00000003
        /*0a50*/ 	.word	0x000000c0
        /*0a54*/ 	.short	0x010a
        /*0a56*/ 	.byte	0xff
	.zero		1


	//   ....[149]....
        /*0a58*/ 	.word	0x00009db0
        /*0a5c*/ 	.word	0x00000003
        /*0a60*/ 	.word	0x000000c8
        /*0a64*/ 	.short	0x010a
        /*0a66*/ 	.byte	0xff
	.zero		1


	//   ....[150]....
        /*0a68*/ 	.word	0x00009e10
        /*0a6c*/ 	.word	0x00000003
        /*0a70*/ 	.word	0x000000d0
        /*0a74*/ 	.short	0x010a
        /*0a76*/ 	.byte	0xff
	.zero		1


	//   ....[151]....
        /*0a78*/ 	.word	0x00009e70
        /*0a7c*/ 	.word	0x00000003
        /*0a80*/ 	.word	0x000000d8
        /*0a84*/ 	.short	0x010a
        /*0a86*/ 	.byte	0xff
	.zero		1


	//   ....[152]....
        /*0a88*/ 	.word	0x00009ed0
        /*0a8c*/ 	.word	0x00000000
        /*0a90*/ 	.word	0x000000c0
        /*0a94*/ 	.short	0x010a
        /*0a96*/ 	.byte	0xff
	.zero		1


	//   ....[153]....
        /*0a98*/ 	.word	0x00009f30
        /*0a9c*/ 	.word	0x00000000
        /*0aa0*/ 	.word	0x000000c8
        /*0aa4*/ 	.short	0x010a
        /*0aa6*/ 	.byte	0xff
	.zero		1


	//   ....[154]....
        /*0aa8*/ 	.word	0x00009f90
        /*0aac*/ 	.word	0x00000000
        /*0ab0*/ 	.word	0x000000d0
        /*0ab4*/ 	.short	0x010a
        /*0ab6*/ 	.byte	0xff
	.zero		1


	//   ....[155]....
        /*0ab8*/ 	.word	0x00009fe0
        /*0abc*/ 	.word	0x00000000
        /*0ac0*/ 	.word	0x000000f0
        /*0ac4*/ 	.short	0x010a
        /*0ac6*/ 	.byte	0xff
	.zero		1


	//   ....[156]....
        /*0ac8*/ 	.word	0x0000a030
        /*0acc*/ 	.word	0x00000000
        /*0ad0*/ 	.word	0x000000a0
        /*0ad4*/ 	.short	0x010a
        /*0ad6*/ 	.byte	0xff
	.zero		1


	//   ....[157]....
        /*0ad8*/ 	.word	0x0000a080
        /*0adc*/ 	.word	0x0000006c
        /*0ae0*/ 	.word	0x00000110
        /*0ae4*/ 	.short	0x010a
        /*0ae6*/ 	.byte	0xff
	.zero		1


	//   ....[158]....
        /*0ae8*/ 	.word	0x0000a0d0
        /*0aec*/ 	.word	0x00000037
        /*0af0*/ 	.word	0x000000a0
        /*0af4*/ 	.short	0x010a
        /*0af6*/ 	.byte	0xff
	.zero		1


	//   ....[159]....
        /*0af8*/ 	.word	0x0000a120
        /*0afc*/ 	.word	0x00000049
        /*0b00*/ 	.word	0x000000a0
        /*0b04*/ 	.short	0x010a
        /*0b06*/ 	.byte	0xff
	.zero		1


	//   ....[160]....
        /*0b08*/ 	.word	0x0000a170
        /*0b0c*/ 	.word	0x0000004c
        /*0b10*/ 	.word	0x000000a0
        /*0b14*/ 	.short	0x010a
        /*0b16*/ 	.byte	0xff
	.zero		1


	//----- nvinfo : EIATTR_NUM_MBARRIERS
	.align		4
.L_48:
        /*0b18*/ 	.byte	0x03, 0x38
        /*0b1a*/ 	.short	0x002e


	//----- nvinfo : EIATTR_EXIT_INSTR_OFFSETS
	.align		4
        /*0b1c*/ 	.byte	0x04, 0x1c
        /*0b1e*/ 	.short	(.L_50 - .L_49)


	//   ....[0]....
.L_49:
        /*0b20*/ 	.word	0x00002950


	//   ....[1]....
        /*0b24*/ 	.word	0x00002e40


	//   ....[2]....
        /*0b28*/ 	.word	0x00002ea0


	//   ....[3]....
        /*0b2c*/ 	.word	0x00003d20


	//   ....[4]....
        /*0b30*/ 	.word	0x00004d80


	//   ....[5]....
        /*0b34*/ 	.word	0x00004dc0


	//   ....[6]....
        /*0b38*/ 	.word	0x000093d0


	//----- nvinfo : EIATTR_MAX_THREADS
	.align		4
.L_50:
        /*0b3c*/ 	.byte	0x04, 0x05
        /*0b3e*/ 	.short	(.L_52 - .L_51)
.L_51:
        /*0b40*/ 	.word	0x00000100
        /*0b44*/ 	.word	0x00000001
        /*0b48*/ 	.word	0x00000001


	//----- nvinfo : EIATTR_CRS_STACK_SIZE
	.align		4
.L_52:
        /*0b4c*/ 	.byte	0x04, 0x1e
        /*0b4e*/ 	.short	(.L_54 - .L_53)
.L_53:
        /*0b50*/ 	.word	0x00000000


	//----- nvinfo : EIATTR_CBANK_PARAM_SIZE
	.align		4
.L_54:
        /*0b54*/ 	.byte	0x03, 0x19
        /*0b56*/ 	.short	0x0800


	//----- nvinfo : EIATTR_PARAM_CBANK
	.align		4
        /*0b58*/ 	.byte	0x04, 0x0a
        /*0b5a*/ 	.short	(.L_56 - .L_55)
	.align		4
.L_55:
        /*0b5c*/ 	.word	index@(.nv.constant0._ZN7cutlass13device_kernelINS_4gemm6kernel13GemmUniversalIN4cute5tupleIJiiiiEEENS1_10collective13CollectiveMmaINS1_35MainloopSm100TmaUmmaWarpSpecializedILi10ELi2ELi4ENS5_IJNS4_1CILi1EEESB_SB_EEEEENS5_IJNSA_ILi64EEENSA_ILi256EEESE_EEEaNS5_IJlSB_lEEEaSH_NS4_8TiledMMAINS4_8MMA_AtomIJNS4_15SM100_MMA_S8_SSIaaiLi64ELi256ELNS4_4UMMA5MajorE0ELSM_0ELNSL_8SaturateE0EEEEEENS4_6LayoutISC_NS5_IJNSA_ILi0EEESR_SR_EEEEENS5_IJNS4_10UnderscoreESU_SU_EEEEENS4_13SM90_TMA_LOADENS4_14ComposedLayoutINS4_7SwizzleILi2ELi4ELi3EEENS4_18smem_ptr_flag_bitsILi8EEENSQ_INS5_IJNSA_ILi8EEESE_EEENS5_IJSE_SB_EEEEEEEvNS4_8identityESX_S17_vS18_EENS_8epilogue10collective18CollectiveEpilogueINS1A_23Sm100TmaWarpSpecializedILi4ELi2ELi32ELb0ELb0EEEJSG_NS5_IJNSQ_ISE_SB_EES1F_EEEaSH_aSH_NS1A_6fusion15FusionCallbacksIS1E_NS1H_17LinearCombinationIaiaiLNS_15FloatRoundStyleE2EEESG_S1G_JEEENS4_5SM1004TMEM4LOAD26SM100_TMEM_LOAD_16dp32b32xESX_S17_NS4_39AutoVectorizingCopyWithAssumedAlignmentILi128EEENS4_14SM90_TMA_STOREES17_S1S_S1S_EEEvvEEEEvNT_6ParamsE)
        /*0b60*/ 	.short	0x0380
        /*0b62*/ 	.short	0x0800


	//----- nvinfo : EIATTR_SW_WAR
	.align		4
.L_56:
        /*0b64*/ 	.byte	0x04, 0x36
        /*0b66*/ 	.short	(.L_58 - .L_57)
.L_57:
        /*0b68*/ 	.word	0x00000008
.L_58:


//--------------------- .nv.callgraph             --------------------------
	.section	.nv.callgraph,"",@"SHT_CUDA_CALLGRAPH"
	.align	4
	.sectionentsize	8
	.align		4
        /*0000*/ 	.word	0x00000000
	.align		4
        /*0004*/ 	.word	0xffffffff
	.align		4
        /*0008*/ 	.word	index@(_ZN7cutlass13device_kernelINS_4gemm6kernel13GemmUniversalIN4cute5tupleIJiiiiEEENS1_10collective13CollectiveMmaINS1_35MainloopSm100TmaUmmaWarpSpecializedILi10ELi2ELi4ENS5_IJNS4_1CILi1EEESB_SB_EEEEENS5_IJNSA_ILi64EEENSA_ILi256EEESE_EEEaNS5_IJlSB_lEEEaSH_NS4_8TiledMMAINS4_8MMA_AtomIJNS4_15SM100_MMA_S8_SSIaaiLi64ELi256ELNS4_4UMMA5MajorE0ELSM_0ELNSL_8SaturateE0EEEEEENS4_6LayoutISC_NS5_IJNSA_ILi0EEESR_SR_EEEEENS5_IJNS4_10UnderscoreESU_SU_EEEEENS4_13SM90_TMA_LOADENS4_14ComposedLayoutINS4_7SwizzleILi2ELi4ELi3EEENS4_18smem_ptr_flag_bitsILi8EEENSQ_INS5_IJNSA_ILi8EEESE_EEENS5_IJSE_SB_EEEEEEEvNS4_8identityESX_S17_vS18_EENS_8epilogue10collective18CollectiveEpilogueINS1A_23Sm100TmaWarpSpecializedILi4ELi2ELi32ELb0ELb0EEEJSG_NS5_IJNSQ_ISE_SB_EES1F_EEEaSH_aSH_NS1A_6fusion15FusionCallbacksIS1E_NS1H_17LinearCombinationIaiaiLNS_15FloatRoundStyleE2EEESG_S1G_JEEENS4_5SM1004TMEM4LOAD26SM100_TMEM_LOAD_16dp32b32xESX_S17_NS4_39AutoVectorizingCopyWithAssumedAlignmentILi128EEENS4_14SM90_TMA_STOREES17_S1S_S1S_EEEvvEEEEvNT_6ParamsE)
	.align		4
        /*000c*/ 	.word	index@(__assertfail)
	.align		4
        /*0010*/ 	.word	0x00000000
	.align		4
        /*0014*/ 	.word	0xfffffffe
	.align		4
        /*0018*/ 	.word	0x00000000
	.align		4
        /*001c*/ 	.word	0xfffffffd
	.align		4
        /*0020*/ 	.word	0x00000000
	.align		4
        /*0024*/ 	.word	0xfffffffc


//--------------------- .nv.constant4             --------------------------
	.section	.nv.constant4,"a",@progbits
	.align	8
	.align		8
.nv.constant4:
        /*0000*/ 	.dword	__assertfail
	.align		8
        /*0008*/ 	.dword	__unnamed_1
	.align		8
        /*0010*/ 	.dword	__unnamed_2
	.align		8
        /*0018*/ 	.dword	__unnamed_3
	.align		8
        /*0020*/ 	.dword	_ZN40_INTERNAL_3981e5f8_4_k_cu_8eee9620_258774cuda3std3__45__cpo5beginE
	.align		8
        /*0028*/ 	.dword	_ZN40_INTERNAL_3981e5f8_4_k_cu_8eee9620_258774cuda3std3__45__cpo3endE
	.align		8
        /*0030*/ 	.dword	_ZN40_INTERNAL_3981e5f8_4_k_cu_8eee9620_258774cuda3std3__45__cpo6cbeginE
	.align		8
        /*0038*/ 	.dword	_ZN40_INTERNAL_3981e5f8_4_k_cu_8eee9620_258774cuda3std3__45__cpo4cendE
	.align		8
        /*0040*/ 	.dword	_ZN40_INTERNAL_3981e5f8_4_k_cu_8eee9620_258774cuda3std3__442_GLOBAL__N__3981e5f8_4_k_cu_8eee9620_258776ignoreE
	.align		8
        /*0048*/ 	.dword	_ZN40_INTERNAL_3981e5f8_4_k_cu_8eee9620_258774cuda3std3__419piecewise_constructE
	.align		8
        /*0050*/ 	.dword	_ZN40_INTERNAL_3981e5f8_4_k_cu_8eee9620_258774cuda3std3__48in_placeE
	.align		8
        /*0058*/ 	.dword	_ZN40_INTERNAL_3981e5f8_4_k_cu_8eee9620_258774cuda3std6ranges3__45__cpo4swapE
	.align		8
        /*0060*/ 	.dword	_ZN40_INTERNAL_3981e5f8_4_k_cu_8eee9620_258774cuda3std6ranges3__45__cpo9iter_moveE
	.align		8
        /*0068*/ 	.dword	_ZN40_INTERNAL_3981e5f8_4_k_cu_8eee9620_258774cute7productE
	.align		8
        /*0070*/ 	.dword	_ZN40_INTERNAL_3981e5f8_4_k_cu_8eee9620_258774cute1_E
	.align		8
        /*0078*/ 	.dword	$str$25
	.align		8
        /*0080*/ 	.dword	$str$26
	.align		8
        /*0088*/ 	.dword	$str$27
	.align		8
        /*0090*/ 	.dword	$str$28


//--------------------- .text._ZN7cutlass13device_kernelINS_4gemm6kernel13GemmUniversalIN4cute5tupleIJiiiiEEENS1_10collective13CollectiveMmaINS1_35MainloopSm100TmaUmmaWarpSpecializedILi10ELi2ELi4ENS5_IJNS4_1CILi1EEESB_SB_EEEEENS5_IJNSA_ILi64EEENSA_ILi256EEESE_EEEaNS5_IJlSB_lEEEaSH_NS4_8TiledMMAINS4_8MMA_AtomIJNS4_15SM100_MMA_S8_SSIaaiLi64ELi256ELNS4_4UMMA5MajorE0ELSM_0ELNSL_8SaturateE0EEEEEENS4_6LayoutISC_NS5_IJNSA_ILi0EEESR_SR_EEEEENS5_IJNS4_10UnderscoreESU_SU_EEEEENS4_13SM90_TMA_LOADENS4_14ComposedLayoutINS4_7SwizzleILi2ELi4ELi3EEENS4_18smem_ptr_flag_bitsILi8EEENSQ_INS5_IJNSA_ILi8EEESE_EEENS5_IJSE_SB_EEEEEEEvNS4_8identityESX_S17_vS18_EENS_8epilogue10collective18CollectiveEpilogueINS1A_23Sm100TmaWarpSpecializedILi4ELi2ELi32ELb0ELb0EEEJSG_NS5_IJNSQ_ISE_SB_EES1F_EEEaSH_aSH_NS1A_6fusion15FusionCallbacksIS1E_NS1H_17LinearCombinationIaiaiLNS_15FloatRoundStyleE2EEESG_S1G_JEEENS4_5SM1004TMEM4LOAD26SM100_TMEM_LOAD_16dp32b32xESX_S17_NS4_39AutoVectorizingCopyWithAssumedAlignmentILi128EEENS4_14SM90_TMA_STOREES17_S1S_S1S_EEEvvEEEEvNT_6ParamsE --------------------------
	.section	.text._ZN7cutlass13device_kernelINS_4gemm6kernel13GemmUniversalIN4cute5tupleIJiiiiEEENS1_10collective13CollectiveMmaINS1_35MainloopSm100TmaUmmaWarpSpecializedILi10ELi2ELi4ENS5_IJNS4_1CILi1EEESB_SB_EEEEENS5_IJNSA_ILi64EEENSA_ILi256EEESE_EEEaNS5_IJlSB_lEEEaSH_NS4_8TiledMMAINS4_8MMA_AtomIJNS4_15SM100_MMA_S8_SSIaaiLi64ELi256ELNS4_4UMMA5MajorE0ELSM_0ELNSL_8SaturateE0EEEEEENS4_6LayoutISC_NS5_IJNSA_ILi0EEESR_SR_EEEEENS5_IJNS4_10UnderscoreESU_SU_EEEEENS4_13SM90_TMA_LOADENS4_14ComposedLayoutINS4_7SwizzleILi2ELi4ELi3EEENS4_18smem_ptr_flag_bitsILi8EEENSQ_INS5_IJNSA_ILi8EEESE_EEENS5_IJSE_SB_EEEEEEEvNS4_8identityESX_S17_vS18_EENS_8epilogue10collective18CollectiveEpilogueINS1A_23Sm100TmaWarpSpecializedILi4ELi2ELi32ELb0ELb0EEEJSG_NS5_IJNSQ_ISE_SB_EES1F_EEEaSH_aSH_NS1A_6fusion15FusionCallbacksIS1E_NS1H_17LinearCombinationIaiaiLNS_15FloatRoundStyleE2EEESG_S1G_JEEENS4_5SM1004TMEM4LOAD26SM100_TMEM_LOAD_16dp32b32xESX_S17_NS4_39AutoVectorizingCopyWithAssumedAlignmentILi128EEENS4_14SM90_TMA_STOREES17_S1S_S1S_EEEvvEEEEvNT_6ParamsE,"ax",@progbits
	.align	128
.text._ZN7cutlass13device_kernelINS_4gemm6kernel13GemmUniversalIN4cute5tupleIJiiiiEEENS1_10collective13CollectiveMmaINS1_35MainloopSm100TmaUmmaWarpSpecializedILi10ELi2ELi4ENS5_IJNS4_1CILi1EEESB_SB_EEEEENS5_IJNSA_ILi64EEENSA_ILi256EEESE_EEEaNS5_IJlSB_lEEEaSH_NS4_8TiledMMAINS4_8MMA_AtomIJNS4_15SM100_MMA_S8_SSIaaiLi64ELi256ELNS4_4UMMA5MajorE0ELSM_0ELNSL_8SaturateE0EEEEEENS4_6LayoutISC_NS5_IJNSA_ILi0EEESR_SR_EEEEENS5_IJNS4_10UnderscoreESU_SU_EEEEENS4_13SM90_TMA_LOADENS4_14ComposedLayoutINS4_7SwizzleILi2ELi4ELi3EEENS4_18smem_ptr_flag_bitsILi8EEENSQ_INS5_IJNSA_ILi8EEESE_EEENS5_IJSE_SB_EEEEEEEvNS4_8identityESX_S17_vS18_EENS_8epilogue10collective18CollectiveEpilogueINS1A_23Sm100TmaWarpSpecializedILi4ELi2ELi32ELb0ELb0EEEJSG_NS5_IJNSQ_ISE_SB_EES1F_EEEaSH_aSH_NS1A_6fusion15FusionCallbacksIS1E_NS1H_17LinearCombinationIaiaiLNS_15FloatRoundStyleE2EEESG_S1G_JEEENS4_5SM1004TMEM4LOAD26SM100_TMEM_LOAD_16dp32b32xESX_S17_NS4_39AutoVectorizingCopyWithAssumedAlignmentILi128EEENS4_14SM90_TMA_STOREES17_S1S_S1S_EEEvvEEEEvNT_6ParamsE:
        .type           _ZN7cutlass13device_kernelINS_4gemm6kernel13GemmUniversalIN4cute5tupleIJiiiiEEENS1_10collective13CollectiveMmaINS1_35MainloopSm100TmaUmmaWarpSpecializedILi10ELi2ELi4ENS5_IJNS4_1CILi1EEESB_SB_EEEEENS5_IJNSA_ILi64EEENSA_ILi256EEESE_EEEaNS5_IJlSB_lEEEaSH_NS4_8TiledMMAINS4_8MMA_AtomIJNS4_15SM100_MMA_S8_SSIaaiLi64ELi256ELNS4_4UMMA5MajorE0ELSM_0ELNSL_8SaturateE0EEEEEENS4_6LayoutISC_NS5_IJNSA_ILi0EEESR_SR_EEEEENS5_IJNS4_10UnderscoreESU_SU_EEEEENS4_13SM90_TMA_LOADENS4_14ComposedLayoutINS4_7SwizzleILi2ELi4ELi3EEENS4_18smem_ptr_flag_bitsILi8EEENSQ_INS5_IJNSA_ILi8EEESE_EEENS5_IJSE_SB_EEEEEEEvNS4_8identityESX_S17_vS18_EENS_8epilogue10collective18CollectiveEpilogueINS1A_23Sm100TmaWarpSpecializedILi4ELi2ELi32ELb0ELb0EEEJSG_NS5_IJNSQ_ISE_SB_EES1F_EEEaSH_aSH_NS1A_6fusion15FusionCallbacksIS1E_NS1H_17LinearCombinationIaiaiLNS_15FloatRoundStyleE2EEESG_S1G_JEEENS4_5SM1004TMEM4LOAD26SM100_TMEM_LOAD_16dp32b32xESX_S17_NS4_39AutoVectorizingCopyWithAssumedAlignmentILi128EEENS4_14SM90_TMA_STOREES17_S1S_S1S_EEEvvEEEEvNT_6ParamsE,@function
        .size           _ZN7cutlass13device_kernelINS_4gemm6kernel13GemmUniversalIN4cute5tupleIJiiiiEEENS1_10collective13CollectiveMmaINS1_35MainloopSm100TmaUmmaWarpSpecializedILi10ELi2ELi4ENS5_IJNS4_1CILi1EEESB_SB_EEEEENS5_IJNSA_ILi64EEENSA_ILi256EEESE_EEEaNS5_IJlSB_lEEEaSH_NS4_8TiledMMAINS4_8MMA_AtomIJNS4_15SM100_MMA_S8_SSIaaiLi64ELi256ELNS4_4UMMA5MajorE0ELSM_0ELNSL_8SaturateE0EEEEEENS4_6LayoutISC_NS5_IJNSA_ILi0EEESR_SR_EEEEENS5_IJNS4_10UnderscoreESU_SU_EEEEENS4_13SM90_TMA_LOADENS4_14ComposedLayoutINS4_7SwizzleILi2ELi4ELi3EEENS4_18smem_ptr_flag_bitsILi8EEENSQ_INS5_IJNSA_ILi8EEESE_EEENS5_IJSE_SB_EEEEEEEvNS4_8identityESX_S17_vS18_EENS_8epilogue10collective18CollectiveEpilogueINS1A_23Sm100TmaWarpSpecializedILi4ELi2ELi32ELb0ELb0EEEJSG_NS5_IJNSQ_ISE_SB_EES1F_EEEaSH_aSH_NS1A_6fusion15FusionCallbacksIS1E_NS1H_17LinearCombinationIaiaiLNS_15FloatRoundStyleE2EEESG_S1G_JEEENS4_5SM1004TMEM4LOAD26SM100_TMEM_LOAD_16dp32b32xESX_S17_NS4_39AutoVectorizingCopyWithAssumedAlignmentILi128EEENS4_14SM90_TMA_STOREES17_S1S_S1S_EEEvvEEEEvNT_6ParamsE,(.L_x_189 - _ZN7cutlass13device_kernelINS_4gemm6kernel13GemmUniversalIN4cute5tupleIJiiiiEEENS1_10collective13CollectiveMmaINS1_35MainloopSm100TmaUmmaWarpSpecializedILi10ELi2ELi4ENS5_IJNS4_1CILi1EEESB_SB_EEEEENS5_IJNSA_ILi64EEENSA_ILi256EEESE_EEEaNS5_IJlSB_lEEEaSH_NS4_8TiledMMAINS4_8MMA_AtomIJNS4_15SM100_MMA_S8_SSIaaiLi64ELi256ELNS4_4UMMA5MajorE0ELSM_0ELNSL_8SaturateE0EEEEEENS4_6LayoutISC_NS5_IJNSA_ILi0EEESR_SR_EEEEENS5_IJNS4_10UnderscoreESU_SU_EEEEENS4_13SM90_TMA_LOADENS4_14ComposedLayoutINS4_7SwizzleILi2ELi4ELi3EEENS4_18smem_ptr_flag_bitsILi8EEENSQ_INS5_IJNSA_ILi8EEESE_EEENS5_IJSE_SB_EEEEEEEvNS4_8identityESX_S17_vS18_EENS_8epilogue10collective18CollectiveEpilogueINS1A_23Sm100TmaWarpSpecializedILi4ELi2ELi32ELb0ELb0EEEJSG_NS5_IJNSQ_ISE_SB_EES1F_EEEaSH_aSH_NS1A_6fusion15FusionCallbacksIS1E_NS1H_17LinearCombinationIaiaiLNS_15FloatRoundStyleE2EEESG_S1G_JEEENS4_5SM1004TMEM4LOAD26SM100_TMEM_LOAD_16dp32b32xESX_S17_NS4_39AutoVectorizingCopyWithAssumedAlignmentILi128EEENS4_14SM90_TMA_STOREES17_S1S_S1S_EEEvvEEEEvNT_6ParamsE)
        .other          _ZN7cutlass13device_kernelINS_4gemm6kernel13GemmUniversalIN4cute5tupleIJiiiiEEENS1_10collective13CollectiveMmaINS1_35MainloopSm100TmaUmmaWarpSpecializedILi10ELi2ELi4ENS5_IJNS4_1CILi1EEESB_SB_EEEEENS5_IJNSA_ILi64EEENSA_ILi256EEESE_EEEaNS5_IJlSB_lEEEaSH_NS4_8TiledMMAINS4_8MMA_AtomIJNS4_15SM100_MMA_S8_SSIaaiLi64ELi256ELNS4_4UMMA5MajorE0ELSM_0ELNSL_8SaturateE0EEEEEENS4_6LayoutISC_NS5_IJNSA_ILi0EEESR_SR_EEEEENS5_IJNS4_10UnderscoreESU_SU_EEEEENS4_13SM90_TMA_LOADENS4_14ComposedLayoutINS4_7SwizzleILi2ELi4ELi3EEENS4_18smem_ptr_flag_bitsILi8EEENSQ_INS5_IJNSA_ILi8EEESE_EEENS5_IJSE_SB_EEEEEEEvNS4_8identityESX_S17_vS18_EENS_8epilogue10collective18CollectiveEpilogueINS1A_23Sm100TmaWarpSpecializedILi4ELi2ELi32ELb0ELb0EEEJSG_NS5_IJNSQ_ISE_SB_EES1F_EEEaSH_aSH_NS1A_6fusion15FusionCallbacksIS1E_NS1H_17LinearCombinationIaiaiLNS_15FloatRoundStyleE2EEESG_S1G_JEEENS4_5SM1004TMEM4LOAD26SM100_TMEM_LOAD_16dp32b32xESX_S17_NS4_39AutoVectorizingCopyWithAssumedAlignmentILi128EEENS4_14SM90_TMA_STOREES17_S1S_S1S_EEEvvEEEEvNT_6ParamsE,@"STO_CUDA_ENTRY STV_DEFAULT"
_ZN7cutlass13device_kernelINS_4gemm6kernel13GemmUniversalIN4cute5tupleIJiiiiEEENS1_10collective13CollectiveMmaINS1_35MainloopSm100TmaUmmaWarpSpecializedILi10ELi2ELi4ENS5_IJNS4_1CILi1EEESB_SB_EEEEENS5_IJNSA_ILi64EEENSA_ILi256EEESE_EEEaNS5_IJlSB_lEEEaSH_NS4_8TiledMMAINS4_8MMA_AtomIJNS4_15SM100_MMA_S8_SSIaaiLi64ELi256ELNS4_4UMMA5MajorE0ELSM_0ELNSL_8SaturateE0EEEEEENS4_6LayoutISC_NS5_IJNSA_ILi0EEESR_SR_EEEEENS5_IJNS4_10UnderscoreESU_SU_EEEEENS4_13SM90_TMA_LOADENS4_14ComposedLayoutINS4_7SwizzleILi2ELi4ELi3EEENS4_18smem_ptr_flag_bitsILi8EEENSQ_INS5_IJNSA_ILi8EEESE_EEENS5_IJSE_SB_EEEEEEEvNS4_8identityESX_S17_vS18_EENS_8epilogue10collective18CollectiveEpilogueINS1A_23Sm100TmaWarpSpecializedILi4ELi2ELi32ELb0ELb0EEEJSG_NS5_IJNSQ_ISE_SB_EES1F_EEEaSH_aSH_NS1A_6fusion15FusionCallbacksIS1E_NS1H_17LinearCombinationIaiaiLNS_15FloatRoundStyleE2EEESG_S1G_JEEENS4_5SM1004TMEM4LOAD26SM100_TMEM_LOAD_16dp32b32xESX_S17_NS4_39AutoVectorizingCopyWithAssumedAlignmentILi128EEENS4_14SM90_TMA_STOREES17_S1S_S1S_EEEvvEEEEvNT_6ParamsE:
[----:B------:R-:W1:Y:S01]  /*0000*/  LDC R1, c[0x0][0x37c] ;  /* 0x0000df00ff017b82 */ /* 0x000e620000000800 */
[----:B------:R-:W2:Y:S01]  /*0010*/  S2R R103, SR_TID.X ;  /* 0x0000000000677919 */ /* 0x000ea20000002100 */
[----:B------:R-:W3:Y:S01]  /*0020*/  LDCU.64 UR4, c[0x0][0x890] ;  /* 0x00011200ff0477ac */ /* 0x000ee20008000a00 */
[----:B------:R-:W-:Y:S02]  /*0030*/  PRMT R91, RZ, 0x7610, R91 ;  /* 0x00007610ff5b7816 */ /* 0x000fe4000000005b */
[----:B------:R-:W-:Y:S01]  /*0040*/  ELECT P5, URZ, PT ;  /* 0x0000000000ff782f */ /* 0x000fe200038a0000 */
[----:B------:R-:W4:Y:S01]  /*0050*/  LDCU.64 UR46, c[0x0][0x358] ;  /* 0x00006b00ff2e77ac */ /* 0x000f220008000a00 */
[----:B---3--:R-:W-:-:S04]  /*0060*/  UISETP.NE.U32.AND UP0, UPT, UR4, URZ, UPT ;  /* 0x000000ff0400728c */ /* 0x008fc8000bf05070 */
[----:B------:R-:W-:Y:S01]  /*0070*/  UISETP.NE.AND.EX UP0, UPT, UR5, URZ, UPT, UP0 ;  /* 0x000000ff0500728c */ /* 0x000fe2000bf05300 */
[----:B--2---:R-:W-:-:S05]  /*0080*/  SHF.R.U32.HI R96, RZ, 0x5, R103 ;  /* 0x00000005ff607819 */ /* 0x004fca0000011667 */
[----:B------:R-:W2:Y:S02]  /*0090*/  SHFL.IDX PT, R0, R96, RZ, 0x1f ;  /* 0x00001fff60007589 */ /* 0x000ea400000e0000 */
[----:B--2---:R-:W-:Y:S01]  /*00a0*/  R2UR UR8, R0 ;  /* 0x00000000000872ca */ /* 0x004fe200000e0000 */
[----:B-1--4-:R-:W-:-:S14]  /*00b0*/  BRA.U UP0, `(.L_x_0) ;  /* 0x00000001002c7547 */ /* 0x012fdc000b800000 */
[----:B------:R-:W1:Y:S02]  /*00c0*/  LDCU.64 UR6, c[0x0][0x888] ;  /* 0x00011100ff0677ac */ /* 0x000e640008000a00 */
[----:B-1----:R-:W-:-:S04]  /*00d0*/  UISETP.NE.U32.AND UP0, UPT, UR6, URZ, UPT ;  /* 0x000000ff0600728c */ /* 0x002fc8000bf05070 */
[----:B------:R-:W-:-:S09]  /*00e0*/  UISETP.NE.AND.EX UP0, UPT, UR7, URZ, UPT, UP0 ;  /* 0x000000ff0700728c */ /* 0x000fd2000bf05300 */
[----:B------:R-:W-:Y:S05]  /*00f0*/  BRA.U !UP0, `(.L_x_1) ;  /* 0x0000000108107547 */ /* 0x000fea000b800000 */
[----:B------:R-:W1:Y:S02]  /*0100*/  LDC.64 R50, c[0x0][0x888] ;  /* 0x00022200ff327b82 */ /* 0x000e640000000a00 */
[----:B-1----:R1:W5:Y:S01]  /*0110*/  LDG.E R50, desc[UR46][R50.64] ;  /* 0x0000002e32327981 */ /* 0x002362000c1e1900 */
[----:B------:R-:W-:Y:S01]  /*0120*/  HFMA2 R91, -RZ, RZ, 0, 5.9604644775390625e-08 ;  /* 0x00000001ff5b7431 */ /* 0x000fe200000001ff */
[----:B------:R-:W-:Y:S05]  /*0130*/  BRA `(.L_x_0) ;  /* 0x00000000000c7947 */ /* 0x000fea0003800000 */
.L_x_1:
[----:B------:R-:W1:Y:S01]  /*0140*/  LDCU UR6, c[0x0][0x880] ;  /* 0x00011000ff0677ac */ /* 0x000e620008000800 */
[----:B------:R-:W-:Y:S01]  /*0150*/  HFMA2 R91, -RZ, RZ, 0, 5.9604644775390625e-08 ;  /* 0x00000001ff5b7431 */ /* 0x000fe200000001ff */
[----:B-1----:R-:W-:-:S07]  /*0160*/  MOV R50, UR6 ;  /* 0x0000000600327c02 */ /* 0x002fce0008000f00 */
.L_x_0:
[----:B------:R-:W2:Y:S02]  /*0170*/  LDCU.64 UR6, c[0x0][0x8b0] ;  /* 0x00011600ff0677ac */ /* 0x000ea40008000a00 */
[----:B--2---:R-:W-:-:S04]  /*0180*/  UISETP.NE.U32.AND UP0, UPT, UR6, URZ, UPT ;  /* 0x000000ff0600728c */ /* 0x004fc8000bf05070 */
[----:B------:R-:W-:-:S09]  /*0190*/  UISETP.NE.AND.EX UP0, UPT, UR7, URZ, UPT, UP0 ;  /* 0x000000ff0700728c */ /* 0x000fd2000bf05300 */
[----:B------:R-:W-:Y:S05]  /*01a0*/  BRA.U UP0, `(.L_x_2) ;  /* 0x0000000100247547 */ /* 0x000fea000b800000 */
[----:B------:R-:W2:Y:S02]  /*01b0*/  LDCU.64 UR6, c[0x0][0x8a8] ;  /* 0x00011500ff0677ac */ /* 0x000ea40008000a00 */
[----:B--2---:R-:W-:-:S04]  /*01c0*/  UISETP.NE.U32.AND UP0, UPT, UR6, URZ, UPT ;  /* 0x000000ff0600728c */ /* 0x004fc8000bf05070 */
[----:B------:R-:W-:-:S09]  /*01d0*/  UISETP.NE.AND.EX UP0, UPT, UR7, URZ, UPT, UP0 ;  /* 0x000000ff0700728c */ /* 0x000fd2000bf05300 */
[----:B------:R-:W-:Y:S05]  /*01e0*/  BRA.U !UP0, `(.L_x_3) ;  /* 0x00000001080c7547 */ /* 0x000fea000b800000 */
[----:B------:R-:W2:Y:S02]  /*01f0*/  LDC.64 R2, c[0x0][0x8a8] ;  /* 0x00022a00ff027b82 */ /* 0x000ea40000000a00 */
[----:B--2---:R2:W5:Y:S01]  /*0200*/  LDG.E R47, desc[UR46][R2.64] ;  /* 0x0000002e022f7981 */ /* 0x004562000c1e1900 */
[----:B------:R-:W-:Y:S05]  /*0210*/  BRA `(.L_x_2) ;  /* 0x0000000000087947 */ /* 0x000fea0003800000 */
.L_x_3:
[----:B------:R-:W2:Y:S02]  /*0220*/  LDCU UR6, c[0x0][0x8a0] ;  /* 0x00011400ff0677ac */ /* 0x000ea40008000800 */
[----:B--2---:R-:W-:Y:S02]  /*0230*/  MOV R47, UR6 ;  /* 0x00000006002f7c02 */ /* 0x004fe40008000f00 */
.L_x_2:
[----:B------:R-:W-:Y:S01]  /*0240*/  IMAD.U32 R0, RZ, RZ, UR8 ;  /* 0x00000008ff007e24 */ /* 0x000fe2000f8e00ff */
[----:B------:R-:W-:Y:S04]  /*0250*/  BSSY.RECONVERGENT B0, `(.L_x_4) ;  /* 0x000000c000007945 */ /* 0x000fe80003800200 */
[C---:B------:R-:W-:Y:S02]  /*0260*/  ISETP.NE.OR P1, PT, R0.reuse, 0x1, !P5 ;  /* 0x000000010000780c */ /* 0x040fe40006f25670 */
[----:B------:R-:W-:-:S11]  /*0270*/  ISETP.NE.OR P0, PT, R0, 0x3, !P5 ;  /* 0x000000030000780c */ /* 0x000fd60006f05670 */
[----:B------:R-:W-:Y:S05]  /*0280*/  @P1 BRA `(.L_x_5) ;  /* 0x0000000000201947 */ /* 0x000fea0003800000 */
[----:B------:R-:W3:Y:S02]  /*0290*/  LDCU.64 UR6, c[0x0][0x348] ;  /* 0x00006900ff0677ac */ /* 0x000ee40008000a00 */
[----:B---3--:R-:W-:Y:S02]  /*02a0*/  UIADD3 UR10, UP1, UPT, UR6, 0x80, URZ ;  /* 0x00000080060a7890 */ /* 0x008fe4000ff3e0ff */
[----:B------:R-:W-:Y:S02]  /*02b0*/  UIADD3 UR6, UP0, UPT, UR6, 0x180, URZ ;  /* 0x0000018006067890 */ /* 0x000fe4000ff1e0ff */
[----:B------:R-:W-:Y:S02]  /*02c0*/  UIADD3.X UR11, UPT, UPT, URZ, UR7, URZ, UP1, !UPT ;  /* 0x00000007ff0b7290 */ /* 0x000fe40008ffe4ff */
[----:B------:R-:W-:-:S07]  /*02d0*/  UIADD3.X UR7, UPT, UPT, URZ, UR7, URZ, UP0, !UPT ;  /* 0x00000007ff077290 */ /* 0x000fce00087fe4ff */
[----:B------:R3:W-:Y:S02]  /*02e0*/  UTMACCTL.PF [UR10] ;  /* 0x000000000a0079b9 */ /* 0x0007e40008040000 */
[----:B------:R3:W-:Y:S02]  /*02f0*/  UTMACCTL.PF [UR6] ;  /* 0x00000000060079b9 */ /* 0x0007e40008040000 */
[----:B---3--:R-:W-:Y:S01]  /*0300*/  NOP ;  /* 0x0000000000007918 */ /* 0x008fe20000000000 */
.L_x_5:
[----:B------:R-:W-:Y:S05]  /*0310*/  BSYNC.RECONVERGENT B0 ;  /* 0x0000000000007941 */ /* 0x000fea0003800200 */
.L_x_4:
[----:B------:R-:W-:Y:S04]  /*0320*/  BSSY.RECONVERGENT B0, `(.L_x_6) ;  /* 0x000000a000007945 */ /* 0x000fe80003800200 */
        /* <DEDUP_REMOVED lines=9> */
.L_x_7:
[----:B------:R-:W-:Y:S05]  /*03c0*/  BSYNC.RECONVERGENT B0 ;  /* 0x0000000000007941 */ /* 0x000fea0003800200 */
.L_x_6:
[----:B------:R-:W3:Y:S01]  /*03d0*/  LDCU.64 UR6, c[0x0][0x888] ;  /* 0x00011100ff0677ac */ /* 0x000ee20008000a00 */
[----:B------:R-:W-:Y:S02]  /*03e0*/  UISETP.EQ.U32.AND UP1, UPT, UR4, URZ, UPT ;  /* 0x000000ff0400728c */ /* 0x000fe4000bf22070 */
[----:B------:R-:W-:Y:S02]  /*03f0*/  UPLOP3.LUT UP2, UPT, UPT, UPT, UPT, 0x80, 0x8 ;  /* 0x000000000008789c */ /* 0x000fe40003f4f070 */
[----:B---3--:R-:W-:-:S04]  /*0400*/  UISETP.NE.U32.AND UP0, UPT, UR6, URZ, UPT ;  /* 0x000000ff0600728c */ /* 0x008fc8000bf05070 */
[----:B------:R-:W-:-:S04]  /*0410*/  UISETP.NE.AND.EX UP0, UPT, UR7, URZ, UPT, UP0 ;  /* 0x000000ff0700728c */ /* 0x000fc8000bf05300 */
[----:B------:R-:W-:-:S04]  /*0420*/  UISETP.EQ.OR.EX UP3, UPT, UR5, URZ, !UP0, UP1 ;  /* 0x000000ff0500728c */ /* 0x000fc8000c762710 */
[----:B------:R-:W-:-:S05]  /*0430*/  UP2UR UR50, UPR, URZ, 0x8 ;  /* 0x00000008ff327883 */ /* 0x000fca0008000000 */
[----:B------:R-:W-:Y:S07]  /*0440*/  BRA.U !UP3, `(.L_x_8) ;  /* 0x000000010b207547 */ /* 0x000fee000b800000 */
[----:B-----5:R-:W-:Y:S01]  /*0450*/  R2UR UR6, R50 ;  /* 0x00000000320672ca */ /* 0x020fe200000e0000 */
[----:B------:R-:W-:Y:S02]  /*0460*/  UISETP.NE.U32.AND UP2, UPT, UR4, URZ, UPT ;  /* 0x000000ff0400728c */ /* 0x000fe4000bf45070 */
[----:B------:R-:W-:Y:S02]  /*0470*/  USEL UR4, URZ, 0xffffffff, UP0 ;  /* 0xffffffffff047887 */ /* 0x000fe40008000000 */
[----:B------:R-:W-:-:S08]  /*0480*/  UISETP.NE.AND.EX UP2, UPT, UR5, URZ, UPT, UP2 ;  /* 0x000000ff0500728c */ /* 0x000fd0000bf45320 */
[----:B------:R-:W-:-:S04]  /*0490*/  UISETP.NE.AND UP1, UPT, UR6, URZ, UPT ;  /* 0x000000ff0600728c */ /* 0x000fc8000bf25270 */
[----:B------:R-:W-:-:S04]  /*04a0*/  @!UP2 USEL UR4, URZ, 0xffffffff, UP1 ;  /* 0xffffffffff04a887 */ /* 0x000fc80008800000 */
[----:B------:R-:W-:-:S04]  /*04b0*/  ULOP3.LUT UR4, UR4, 0x1, URZ, 0xc0, !UPT ;  /* 0x0000000104047892 */ /* 0x000fc8000f8ec0ff */
[----:B------:R-:W-:-:S11]  /*04c0*/  UISETP.NE.U32.AND UP2, UPT, UR4, 0x1, UPT ;  /* 0x000000010400788c */ /* 0x000fd6000bf45070 */
.L_x_8:
[----:B--2---:R-:W2:Y:S01]  /*04d0*/  SHFL.IDX PT, R2, R96, RZ, 0x1f ;  /* 0x00001fff60027589 */ /* 0x004ea200000e0000 */
[----:B------:R-:W-:-:S04]  /*04e0*/  UISETP.NE.AND UP1, UPT, UR8, 0x2, UPT ;  /* 0x000000020800788c */ /* 0x000fc8000bf25270 */
[----:B------:R-:W-:Y:S01]  /*04f0*/  USEL UR6, URZ, 0x1, UP1 ;  /* 0x00000001ff067887 */ /* 0x000fe20008800000 */
[----:B--2---:R-:W-:-:S13]  /*0500*/  ISETP.NE.AND P0, PT, R2, RZ, PT ;  /* 0x000000ff0200720c */ /* 0x004fda0003f05270 */
[----:B------:R-:W-:Y:S05]  /*0510*/  @P0 BRA `(.L_x_9) ;  /* 0x0000000000840947 */ /* 0x000fea0003800000 */
[----:B------:R-:W-:Y:S01]  /*0520*/  ELECT P0, URZ, PT ;  /* 0x0000000000ff782f */ /* 0x000fe20003800000 */
[----:B------:R-:W-:-:S12]  /*0530*/  BSSY.RECONVERGENT B0, `(.L_x_9) ;  /* 0x000001f000007945 */ /* 0x000fd80003800200 */
[----:B------:R-:W-:Y:S05]  /*0540*/  @!P0 BRA `(.L_x_10) ;  /* 0x0000000000748947 */ /* 0x000fea0003800000 */
[----:B------:R-:W2:Y:S01]  /*0550*/  S2UR UR5, SR_CgaCtaId ;  /* 0x00000000000579c3 */ /* 0x000ea20000008800 */
[----:B------:R-:W-:Y:S01]  /*0560*/  UMOV UR7, 0x400 ;  /* 0x0000040000077882 */ /* 0x000fe20000000000 */
[----:B------:R-:W-:Y:S02]  /*0570*/  UMOV UR4, 0x1 ;  /* 0x0000000100047882 */ /* 0x000fe40000000000 */
[----:B------:R-:W-:-:S04]  /*0580*/  UIADD3 UR10, UPT, UPT, -UR4, 0x100000, URZ ;  /* 0x00100000040a7890 */ /* 0x000fc8000fffe1ff */
[----:B------:R-:W-:Y:S02]  /*0590*/  USHF.L.U32 UR11, UR10, 0xb, URZ ;  /* 0x0000000b0a0b7899 */ /* 0x000fe400080006ff */
[----:B------:R-:W-:Y:S02]  /*05a0*/  USHF.L.U32 UR10, UR10, 0x1, URZ ;  /* 0x000000010a0a7899 */ /* 0x000fe400080006ff */
[----:B--2---:R-:W-:Y:S01]  /*05b0*/  ULEA UR5, UR5, UR7, 0x18 ;  /* 0x0000000705057291 */ /* 0x004fe2000f8ec0ff */
[----:B------:R-:W2:Y:S11]  /*05c0*/  FENCE.VIEW.ASYNC.S ;  /* 0x00000000000073c6 */ /* 0x000eb60000000000 */
[----:B--2---:R2:W3:Y:S01]  /*05d0*/  SYNCS.EXCH.64 URZ, [UR5], UR10 ;  /* 0x0000000a05ff75b2 */ /* 0x0044e20008000100 */
[----:B------:R2:W4:Y:S01]  /*05e0*/  SYNCS.EXCH.64 URZ, [UR5+0x50], UR10 ;  /* 0x0000500a05ff75b2 */ /* 0x0005220008000100 */
[----:B------:R2:W1:Y:S01]  /*05f0*/  SYNCS.EXCH.64 URZ, [UR5+0x8], UR10 ;  /* 0x0000080a05ff75b2 */ /* 0x0004620008000100 */
        /* <DEDUP_REMOVED lines=16> */
[----:B------:R2:W1:Y:S02]  /*0700*/  SYNCS.EXCH.64 URZ, [UR5+0x98], UR10 ;  /* 0x0000980a05ff75b2 */ /* 0x0004640008000100 */
[----:B--2---:R-:W-:Y:S01]  /*0710*/  NOP ;  /* 0x0000000000007918 */ /* 0x004fe20000000000 */
.L_x_10:
[----:B------:R-:W-:Y:S05]  /*0720*/  BSYNC.RECONVERGENT B0 ;  /* 0x0000000000007941 */ /* 0x000fea0003800200 */
.L_x_9:
[----:B------:R-:W2:Y:S01]  /*0730*/  SHFL.IDX PT, R2, R96, RZ, 0x1f ;  /* 0x00001fff60027589 */ /* 0x000ea200000e0000 */
[----:B------:R-:W-:Y:S01]  /*0740*/  NOP ;  /* 0x0000000000007918 */ /* 0x000fe20000000000 */
[----:B--2---:R-:W-:-:S13]  /*0750*/  ISETP.NE.AND P0, PT, R2, 0x1, PT ;  /* 0x000000010200780c */ /* 0x004fda0003f05270 */
[----:B------:R-:W-:Y:S05]  /*0760*/  @P0 BRA `(.L_x_11) ;  /* 0x0000000000580947 */ /* 0x000fea0003800000 */
[----:B------:R-:W2:Y:S01]  /*0770*/  S2UR UR7, SR_CgaCtaId ;  /* 0x00000000000779c3 */ /* 0x000ea20000008800 */
[----:B------:R-:W-:Y:S01]  /*0780*/  UMOV UR9, 0x400 ;  /* 0x0000040000097882 */ /* 0x000fe20000000000 */
[----:B------:R-:W-:Y:S01]  /*0790*/  UMOV UR5, 0x20 ;  /* 0x0000002000057882 */ /* 0x000fe20000000000 */
[----:B------:R-:W-:Y:S01]  /*07a0*/  UMOV UR4, 0x80 ;  /* 0x0000008000047882 */ /* 0x000fe20000000000 */
[----:B------:R-:W-:-:S04]  /*07b0*/  UIADD3 UR10, UPT, UPT, -UR5, 0x100000, URZ ;  /* 0x00100000050a7890 */ /* 0x000fc8000fffe1ff */
[----:B------:R-:W-:Y:S02]  /*07c0*/  USHF.L.U32 UR11, UR10, 0xb, URZ ;  /* 0x0000000b0a0b7899 */ /* 0x000fe400080006ff */
[----:B------:R-:W-:Y:S02]  /*07d0*/  USHF.L.U32 UR10, UR10, 0x1, URZ ;  /* 0x000000010a0a7899 */ /* 0x000fe400080006ff */
[----:B------:R-:W-:-:S04]  /*07e0*/  UIADD3 UR4, UPT, UPT, -UR4, 0x100000, URZ ;  /* 0x0010000004047890 */ /* 0x000fc8000fffe1ff */
[----:B------:R-:W-:Y:S02]  /*07f0*/  USHF.L.U32 UR5, UR4, 0xb, URZ ;  /* 0x0000000b04057899 */ /* 0x000fe400080006ff */
[----:B------:R-:W-:Y:S01]  /*0800*/  USHF.L.U32 UR4, UR4, 0x1, URZ ;  /* 0x0000000104047899 */ /* 0x000fe200080006ff */
[----:B------:R-:W-:Y:S01]  /*0810*/  ELECT P0, URZ, PT ;  /* 0x0000000000ff782f */ /* 0x000fe20003800000 */
[----:B--2---:R-:W-:Y:S01]  /*0820*/  ULEA UR7, UR7, UR9, 0x18 ;  /* 0x0000000907077291 */ /* 0x004fe2000f8ec0ff */
[----:B------:R-:W2:Y:S11]  /*0830*/  FENCE.VIEW.ASYNC.S ;  /* 0x00000000000073c6 */ /* 0x000eb60000000000 */
[----:B--2---:R2:W1:Y:S01]  /*0840*/  SYNCS.EXCH.64 URZ, [UR7+0xa0], UR10 ;  /* 0x0000a00a07ff75b2 */ /* 0x0044620008000100 */
[----:B------:R2:W1:Y:S01]  /*0850*/  SYNCS.EXCH.64 URZ, [UR7+0xc0], UR4 ;  /* 0x0000c00407ff75b2 */ /* 0x0004620008000100 */
[----:B------:R2:W1:Y:S01]  /*0860*/  SYNCS.EXCH.64 URZ, [UR7+0xa8], UR10 ;  /* 0x0000a80a07ff75b2 */ /* 0x0004620008000100 */
[----:B------:R2:W1:Y:S01]  /*0870*/  SYNCS.EXCH.64 URZ, [UR7+0xc8], UR4 ;  /* 0x0000c80407ff75b2 */ /* 0x0004620008000100 */
[----:B------:R2:W1:Y:S01]  /*0880*/  SYNCS.EXCH.64 URZ, [UR7+0xb0], UR10 ;  /* 0x0000b00a07ff75b2 */ /* 0x0004620008000100 */
[----:B------:R2:W1:Y:S01]  /*0890*/  SYNCS.EXCH.64 URZ, [UR7+0xd0], UR4 ;  /* 0x0000d00407ff75b2 */ /* 0x0004620008000100 */
[----:B------:R2:W1:Y:S01]  /*08a0*/  SYNCS.EXCH.64 URZ, [UR7+0xb8], UR10 ;  /* 0x0000b80a07ff75b2 */ /* 0x0004620008000100 */
[----:B------:R2:W1:Y:S01]  /*08b0*/  SYNCS.EXCH.64 URZ, [UR7+0xd8], UR4 ;  /* 0x0000d80407ff75b2 */ /* 0x0004620008000100 */
[----:B------:R-:W-:Y:S01]  /*08c0*/  NOP ;  /* 0x0000000000007918 */ /* 0x000fe20000000000 */
.L_x_11:
[----:B------:R-:W3:Y:S01]  /*08d0*/  SHFL.IDX PT, R2, R96, RZ, 0x1f ;  /* 0x00001fff60027589 */ /* 0x000ee200000e0000 */
[----:B------:R-:W-:Y:S01]  /*08e0*/  NOP ;  /* 0x0000000000007918 */ /* 0x000fe20000000000 */
[----:B---3--:R-:W-:-:S13]  /*08f0*/  ISETP.NE.AND P0, PT, R2, 0x3, PT ;  /* 0x000000030200780c */ /* 0x008fda0003f05270 */
[----:B------:R-:W-:Y:S05]  /*0900*/  @P0 BRA `(.L_x_12) ;  /* 0x0000000000300947 */ /* 0x000fea0003800000 */
[----:B--2---:R-:W2:Y:S01]  /*0910*/  S2UR UR5, SR_CgaCtaId ;  /* 0x00000000000579c3 */ /* 0x004ea20000008800 */
[----:B------:R-:W-:Y:S01]  /*0920*/  UMOV UR7, 0x400 ;  /* 0x0000040000077882 */ /* 0x000fe20000000000 */
[----:B------:R-:W-:Y:S01]  /*0930*/  UMOV UR4, 0x20 ;  /* 0x0000002000047882 */ /* 0x000fe20000000000 */
[----:B------:R-:W-:Y:S01]  /*0940*/  ELECT P0, URZ, PT ;  /* 0x0000000000ff782f */ /* 0x000fe20003800000 */
[----:B------:R-:W-:-:S04]  /*0950*/  UIADD3 UR10, UPT, UPT, -UR4, 0x100000, URZ ;  /* 0x00100000040a7890 */ /* 0x000fc8000fffe1ff */
[----:B------:R-:W-:Y:S02]  /*0960*/  USHF.L.U32 UR11, UR10, 0xb, URZ ;  /* 0x0000000b0a0b7899 */ /* 0x000fe400080006ff */
[----:B------:R-:W-:Y:S02]  /*0970*/  USHF.L.U32 UR10, UR10, 0x1, URZ ;  /* 0x000000010a0a7899 */ /* 0x000fe400080006ff */
[----:B--2---:R-:W-:Y:S01]  /*0980*/  ULEA UR5, UR5, UR7, 0x18 ;  /* 0x0000000705057291 */ /* 0x004fe2000f8ec0ff */
[----:B------:R-:W2:Y:S11]  /*0990*/  FENCE.VIEW.ASYNC.S ;  /* 0x00000000000073c6 */ /* 0x000eb60000000000 */
[----:B--2---:R3:W2:Y:S01]  /*09a0*/  SYNCS.EXCH.64 URZ, [UR5+0xe0], UR10 ;  /* 0x0000e00a05ff75b2 */ /* 0x0046a20008000100 */
[----:B------:R3:W1:Y:S02]  /*09b0*/  SYNCS.EXCH.64 URZ, [UR5+0xe8], UR10 ;  /* 0x0000e80a05ff75b2 */ /* 0x0006640008000100 */
[----:B---3--:R-:W-:Y:S01]  /*09c0*/  NOP ;  /* 0x0000000000007918 */ /* 0x008fe20000000000 */
.L_x_12:
[----:B------:R-:W3:Y:S01]  /*09d0*/  SHFL.IDX PT, R2, R96, RZ, 0x1f ;  /* 0x00001fff60027589 */ /* 0x000ee200000e0000 */
[----:B------:R-:W-:Y:S01]  /*09e0*/  NOP ;  /* 0x0000000000007918 */ /* 0x000fe20000000000 */
[----:B---3--:R-:W-:-:S13]  /*09f0*/  ISETP.NE.AND P0, PT, R2, 0x4, PT ;  /* 0x000000040200780c */ /* 0x008fda0003f05270 */
[----:B------:R-:W-:Y:S05]  /*0a00*/  @P0 BRA `(.L_x_13) ;  /* 0x00000000004c0947 */ /* 0x000fea0003800000 */
[----:B--2---:R-:W2:Y:S01]  /*0a10*/  S2UR UR5, SR_CgaCtaId ;  /* 0x00000000000579c3 */ /* 0x004ea20000008800 */
[----:B------:R-:W-:Y:S01]  /*0a20*/  UMOV UR9, 0x100 ;  /* 0x0000010000097882 */ /* 0x000fe20000000000 */
[----:B------:R-:W-:Y:S01]  /*0a30*/  UMOV UR7, 0x400 ;  /* 0x0000040000077882 */ /* 0x000fe20000000000 */
[----:B------:R-:W-:Y:S01]  /*0a40*/  USEL UR9, UR9, 0xe0, UP2 ;  /* 0x000000e009097887 */ /* 0x000fe20009000000 */
[----:B------:R-:W-:Y:S01]  /*0a50*/  UMOV UR4, 0x1 ;  /* 0x0000000100047882 */ /* 0x000fe20000000000 */
[----:B------:R-:W-:Y:S01]  /*0a60*/  ELECT P0, URZ, PT ;  /* 0x0000000000ff782f */ /* 0x000fe20003800000 */
[----:B------:R-:W-:-:S04]  /*0a70*/  UIADD3 UR10, UPT, UPT, -UR4, 0x100000, URZ ;  /* 0x00100000040a7890 */ /* 0x000fc8000fffe1ff */
[----:B------:R-:W-:Y:S02]  /*0a80*/  USHF.L.U32 UR11, UR10, 0xb, URZ ;  /* 0x0000000b0a0b7899 */ /* 0x000fe400080006ff */
[----:B------:R-:W-:Y:S02]  /*0a90*/  USHF.L.U32 UR10, UR10, 0x1, URZ ;  /* 0x000000010a0a7899 */ /* 0x000fe400080006ff */
[----:B------:R-:W-:-:S04]  /*0aa0*/  UIADD3 UR12, UPT, UPT, -UR9, 0x100000, URZ ;  /* 0x00100000090c7890 */ /* 0x000fc8000fffe1ff */
[----:B------:R-:W-:Y:S02]  /*0ab0*/  USHF.L.U32 UR13, UR12, 0xb, URZ ;  /* 0x0000000b0c0d7899 */ /* 0x000fe400080006ff */
[----:B------:R-:W-:Y:S02]  /*0ac0*/  USHF.L.U32 UR12, UR12, 0x1, URZ ;  /* 0x000000010c0c7899 */ /* 0x000fe400080006ff */
[----:B--2---:R-:W-:Y:S01]  /*0ad0*/  ULEA UR5, UR5, UR7, 0x18 ;  /* 0x0000000705057291 */ /* 0x004fe2000f8ec0ff */
[----:B------:R-:W2:Y:S11]  /*0ae0*/  FENCE.VIEW.ASYNC.S ;  /* 0x00000000000073c6 */ /* 0x000eb60000000000 */
[----:B--2---:R3:W2:Y:S01]  /*0af0*/  SYNCS.EXCH.64 URZ, [UR5+0xf0], UR10 ;  /* 0x0000f00a05ff75b2 */ /* 0x0046a20008000100 */
[----:B------:R3:W1:Y:S01]  /*0b00*/  SYNCS.EXCH.64 URZ, [UR5+0x100], UR12 ;  /* 0x0001000c05ff75b2 */ /* 0x0006620008000100 */
[----:B------:R3:W1:Y:S01]  /*0b10*/  SYNCS.EXCH.64 URZ, [UR5+0xf8], UR10 ;  /* 0x0000f80a05ff75b2 */ /* 0x0006620008000100 */
[----:B------:R3:W1:Y:S02]  /*0b20*/  SYNCS.EXCH.64 URZ, [UR5+0x108], UR12 ;  /* 0x0001080c05ff75b2 */ /* 0x0006640008000100 */
[----:B---3--:R-:W-:Y:S01]  /*0b30*/  NOP ;  /* 0x0000000000007918 */ /* 0x008fe20000000000 */
.L_x_13:
[----:B------:R-:W3:Y:S01]  /*0b40*/  SHFL.IDX PT, R2, R96, RZ, 0x1f ;  /* 0x00001fff60027589 */ /* 0x000ee200000e0000 */
[----:B------:R-:W-:Y:S01]  /*0b50*/  NOP ;  /* 0x0000000000007918 */ /* 0x000fe20000000000 */
[----:B---3--:R-:W-:-:S13]  /*0b60*/  ISETP.NE.AND P0, PT, R2, 0x5, PT ;  /* 0x000000050200780c */ /* 0x008fda0003f05270 */
[----:B------:R-:W-:Y:S05]  /*0b70*/  @P0 BRA `(.L_x_14) ;  /* 0x0000000000580947 */ /* 0x000fea0003800000 */
[----:B--2---:R-:W2:Y:S01]  /*0b80*/  S2UR UR7, SR_CgaCtaId ;  /* 0x00000000000779c3 */ /* 0x004ea20000008800 */
        /* <DEDUP_REMOVED lines=12> */
[----:B--2---:R3:W2:Y:S01]  /*0c50*/  SYNCS.EXCH.64 URZ, [UR7+0x110], UR10 ;  /* 0x0001100a07ff75b2 */ /* 0x0046a20008000100 */
[----:B------:R3:W1:Y:S01]  /*0c60*/  SYNCS.EXCH.64 URZ, [UR7+0x130], UR4 ;  /* 0x0001300407ff75b2 */ /* 0x0006620008000100 */
[----:B------:R3:W1:Y:S01]  /*0c70*/  SYNCS.EXCH.64 URZ, [UR7+0x118], UR10 ;  /* 0x0001180a07ff75b2 */ /* 0x0006620008000100 */
[----:B------:R3:W1:Y:S01]  /*0c80*/  SYNCS.EXCH.64 URZ, [UR7+0x138], UR4 ;  /* 0x0001380407ff75b2 */ /* 0x0006620008000100 */
[----:B------:R3:W1:Y:S01]  /*0c90*/  SYNCS.EXCH.64 URZ, [UR7+0x120], UR10 ;  /* 0x0001200a07ff75b2 */ /* 0x0006620008000100 */
[----:B------:R3:W1:Y:S01]  /*0ca0*/  SYNCS.EXCH.64 URZ, [UR7+0x140], UR4 ;  /* 0x0001400407ff75b2 */ /* 0x0006620008000100 */
[----:B------:R3:W1:Y:S01]  /*0cb0*/  SYNCS.EXCH.64 URZ, [UR7+0x128], UR10 ;  /* 0x0001280a07ff75b2 */ /* 0x0006620008000100 */
[----:B------:R3:W1:Y:S02]  /*0cc0*/  SYNCS.EXCH.64 URZ, [UR7+0x148], UR4 ;  /* 0x0001480407ff75b2 */ /* 0x0006640008000100 */
[----:B---3--:R-:W-:Y:S01]  /*0cd0*/  NOP ;  /* 0x0000000000007918 */ /* 0x008fe20000000000 */
.L_x_14:
        /* <DEDUP_REMOVED lines=18> */
.L_x_15:
[----:B--2---:R-:W2:Y:S01]  /*0e00*/  S2UR UR5, SR_CTAID.X ;  /* 0x00000000000579c3 */ /* 0x004ea20000002500 */
[----:B------:R-:W-:-:S05]  /*0e10*/  CS2R.32 R90, SR_CgaSize ;  /* 0x00000000005a7805 */ /* 0x000fca0000008a00 */
[----:B------:R-:W-:-:S05]  /*0e20*/  IMAD R90, R90, -0xa0, RZ ;  /* 0xffffff605a5a7824 */ /* 0x000fca00078e02ff */
[----:B------:R-:W-:-:S14]  /*0e30*/  R2UR UR9, R90 ;  /* 0x000000005a0972ca */ /* 0x000fdc00000e0000 */
[----:B------:R-:W3:Y:S01]  /*0e40*/  LDCU UR9, c[0x0][UR9+0x2b0] ;  /* 0x00005600090977ac */ /* 0x000ee20008000800 */
[----:B------:R-:W-:Y:S01]  /*0e50*/  NOP ;  /* 0x0000000000007918 */ /* 0x000fe20000000000 */
[----:B------:R-:W-:-:S05]  /*0e60*/  CS2R.32 R90, SR_CgaSize ;  /* 0x00000000005a7805 */ /* 0x000fca0000008a00 */
[----:B------:R-:W-:-:S05]  /*0e70*/  IMAD R90, R90, -0xa0, RZ ;  /* 0xffffff605a5a7824 */ /* 0x000fca00078e02ff */
[----:B------:R-:W-:-:S14]  /*0e80*/  R2UR UR7, R90 ;  /* 0x000000005a0772ca */ /* 0x000fdc00000e0000 */
[----:B------:R-:W4:Y:S01]  /*0e90*/  LDCU UR7, c[0x0][UR7+0x2b4] ;  /* 0x00005680070777ac */ /* 0x000f220008000800 */
[----:B------:R-:W1:Y:S08]  /*0ea0*/  S2UR UR4, SR_CTAID.Y ;  /* 0x00000000000479c3 */ /* 0x000e700000002600 */
[----:B------:R-:W4:Y:S01]  /*0eb0*/  LDC R9, c[0x0][0xb24] ;  /* 0x0002c900ff097b82 */ /* 0x000f220000000800 */
[----:B--2---:R-:W-:-:S02]  /*0ec0*/  I2FP.F32.U32 R5, UR5 ;  /* 0x0000000500057c45 */ /* 0x004fc40008201000 */
[----:B------:R-:W-:-:S05]  /*0ed0*/  CS2R.32 R3, SR_CgaSize ;  /* 0x0000000000037805 */ /* 0x000fca0000008a00 */
[----:B------:R-:W-:-:S06]  /*0ee0*/  IMAD R3, R3, -0xa0, RZ ;  /* 0xffffff6003037824 */ /* 0x000fcc00078e02ff */
[----:B------:R-:W2:Y:S01]  /*0ef0*/  LDC R3, c[0x0][R3+0x2a0] ;  /* 0x0000a80003037b82 */ /* 0x000ea20000000800 */
[----:B------:R-:W-:Y:S01]  /*0f00*/  MOV R21, UR5 ;  /* 0x0000000500157c02 */ /* 0x000fe20008000f00 */
[----:B---3--:R-:W-:Y:S01]  /*0f10*/  FMUL R5, R5, UR9 ;  /* 0x0000000905057c20 */ /* 0x008fe20008400000 */
[----:B-1----:R-:W-:Y:S02]  /*0f20*/  I2FP.F32.U32 R4, UR4 ;  /* 0x0000000400047c45 */ /* 0x002fe40008201000 */
[----:B------:R-:W-:-:S05]  /*0f30*/  CS2R.32 R2, SR_CgaSize ;  /* 0x0000000000027805 */ /* 0x000fca0000008a00 */
[----:B------:R-:W-:-:S06]  /*0f40*/  IMAD R2, R2, -0xa0, RZ ;  /* 0xffffff6002027824 */ /* 0x000fcc00078e02ff */
[----:B------:R-:W1:Y:S01]  /*0f50*/  LDC R2, c[0x0][R2+0x2a4] ;  /* 0x0000a90002027b82 */ /* 0x000e620000000800 */
[----:B------:R-:W3:Y:S01]  /*0f60*/  F2I.U32.TRUNC.NTZ R90, R5 ;  /* 0x00000005005a7305 */ /* 0x000ee2000020f000 */
[----:B------:R-:W-:Y:S01]  /*0f70*/  MOV R20, UR4 ;  /* 0x0000000400147c02 */ /* 0x000fe20008000f00 */
[----:B----4-:R-:W-:-:S05]  /*0f80*/  FMUL R4, R4, UR7 ;  /* 0x0000000704047c20 */ /* 0x010fca0008400000 */
[----:B------:R-:W-:Y:S01]  /*0f90*/  BAR.SYNC.DEFER_BLOCKING 0x0 ;  /* 0x0000000000007b1d */ /* 0x000fe20000010000 */
[----:B------:R-:W-:-:S05]  /*0fa0*/  ISETP.GE.AND P0, PT, R9, 0x1, PT ;  /* 0x000000010900780c */ /* 0x000fca0003f06270 */
[----:B------:R-:W4:Y:S02]  /*0fb0*/  F2I.U32.TRUNC.NTZ R83, R4 ;  /* 0x0000000400537305 */ /* 0x000f24000020f000 */
[----:B------:R-:W1:Y:S01]  /*0fc0*/  S2UR UR36, SR_CTAID.Z ;  /* 0x00000000002479c3 */ /* 0x000e620000002700 */
[----:B---3--:R-:W-:-:S05]  /*0fd0*/  IADD3 R90, PT, PT, -R90, RZ, RZ ;  /* 0x000000ff5a5a7210 */ /* 0x008fca0007ffe1ff */
[----:B--2---:R-:W-:Y:S01]  /*0fe0*/  IMAD R90, R3, R90, UR5 ;  /* 0x00000005035a7e24 */ /* 0x004fe2000f8e025a */
[----:B----4-:R-:W-:-:S05]  /*0ff0*/  IADD3 R83, PT, PT, -R83, RZ, RZ ;  /* 0x000000ff53537210 */ /* 0x010fca0007ffe1ff */
[----:B-1----:R-:W-:Y:S01]  /*1000*/  IMAD R83, R2, R83, UR4 ;  /* 0x0000000402537e24 */ /* 0x002fe2000f8e0253 */
[----:B------:R-:W-:Y:S06]  /*1010*/  @!P0 BRA `(.L_x_16) ;  /* 0x0000000000b88947 */ /* 0x000fec0003800000 */
[----:B------:R-:W1:Y:S01]  /*1020*/  LDC.64 R4, c[0x0][0xb18] ;  /* 0x0002c600ff047b82 */ /* 0x000e620000000a00 */
[----:B------:R-:W-:-:S07]  /*1030*/  ISETP.NE.AND P0, PT, R9, 0x1, PT ;  /* 0x000000010900780c */ /* 0x000fce0003f05270 */
[----:B------:R-:W2:Y:S08]  /*1040*/  LDC R10, c[0x0][0xb0c] ;  /* 0x0002c300ff0a7b82 */ /* 0x000eb00000000800 */
[----:B------:R-:W3:Y:S08]  /*1050*/  LDC R11, c[0x0][0x370] ;  /* 0x0000dc00ff0b7b82 */ /* 0x000ef00000000800 */
[----:B------:R-:W4:Y:S01]  /*1060*/  LDC R12, c[0x0][0x374] ;  /* 0x0000dd00ff0c7b82 */ /* 0x000f220000000800 */
[----:B-1----:R-:W-:-:S07]  /*1070*/  ISETP.NE.AND P1, PT, R4, 0x1, PT ;  /* 0x000000010400780c */ /* 0x002fce0003f25270 */
[----:B------:R-:W3:Y:S01]  /*1080*/  LDC.64 R6, c[0x0][0xb10] ;  /* 0x0002c400ff067b82 */ /* 0x000ee20000000a00 */
[----:B--2---:R-:W-:-:S07]  /*1090*/  ISETP.NE.AND P2, PT, R10, 0x1, PT ;  /* 0x000000010a00780c */ /* 0x004fce0003f45270 */
[----:B------:R-:W1:Y:S08]  /*10a0*/  LDC R8, c[0x0][0xb20] ;  /* 0x0002c800ff087b82 */ /* 0x000e700000000800 */
[----:B------:R-:W2:Y:S01]  /*10b0*/  LDC.64 R2, c[0x0][0xb28] ;  /* 0x0002ca00ff027b82 */ /* 0x000ea20000000a00 */
[----:B----4-:R-:W-:-:S04]  /*10c0*/  IMAD.HI.U32 R13, R12, R5, RZ ;  /* 0x000000050c0d7227 */ /* 0x010fc800078e00ff */
[----:B------:R-:W-:-:S04]  /*10d0*/  IMAD.HI.U32 R5, R20, R5, RZ ;  /* 0x0000000514057227 */ /* 0x000fc800078e00ff */
[----:B---3--:R-:W-:-:S04]  /*10e0*/  IMAD.HI.U32 R14, R11, R6, RZ ;  /* 0x000000060b0e7227 */ /* 0x008fc800078e00ff */
[C---:B------:R-:W-:Y:S01]  /*10f0*/  IMAD.HI.U32 R16, R21.reuse, R6, RZ ;  /* 0x0000000615107227 */ /* 0x040fe200078e00ff */
[-C--:B------:R-:W-:Y:S02]  /*1100*/  @P2 SHF.R.U32.HI R11, RZ, R7.reuse, R14 ;  /* 0x00000007ff0b2219 */ /* 0x080fe4000001160e */
[-C--:B-1----:R-:W-:Y:S02]  /*1110*/  @P1 SHF.R.U32.HI R12, RZ, R8.reuse, R13 ;  /* 0x00000008ff0c1219 */ /* 0x082fe4000001160d */
[----:B------:R-:W-:Y:S02]  /*1120*/  SHF.R.U32.HI R5, RZ, R8, R5 ;  /* 0x00000008ff057219 */ /* 0x000fe40000011605 */
[----:B------:R-:W-:Y:S02]  /*1130*/  SHF.R.U32.HI R16, RZ, R7, R16 ;  /* 0x00000007ff107219 */ /* 0x000fe40000011610 */
[----:B------:R-:W-:Y:S01]  /*1140*/  SEL R5, R20, R5, !P1 ;  /* 0x0000000514057207 */ /* 0x000fe20004800000 */
[----:B--2---:R-:W-:Y:S01]  /*1150*/  IMAD.HI.U32 R14, R12, R2, RZ ;  /* 0x000000020c0e7227 */ /* 0x004fe200078e00ff */
[----:B------:R-:W-:-:S02]  /*1160*/  SEL R7, R21, R16, !P2 ;  /* 0x0000001015077207 */ /* 0x000fc40005000000 */
[----:B------:R-:W-:Y:S01]  /*1170*/  IADD3 R13, PT, PT, -R5, RZ, RZ ;  /* 0x000000ff050d7210 */ /* 0x000fe20007ffe1ff */
[----:B------:R-:W-:Y:S01]  /*1180*/  IMAD.HI.U32 R6, R11, R2, RZ ;  /* 0x000000020b067227 */ /* 0x000fe200078e00ff */
[----:B------:R-:W-:-:S03]  /*1190*/  @P0 SHF.R.U32.HI R12, RZ, R3, R14 ;  /* 0x00000003ff0c0219 */ /* 0x000fc6000001160e */
[----:B------:R-:W-:Y:S01]  /*11a0*/  IMAD R13, R4, R13, R20 ;  /* 0x0000000d040d7224 */ /* 0x000fe200078e0214 */
[----:B------:R-:W-:Y:S01]  /*11b0*/  @P0 SHF.R.U32.HI R11, RZ, R3, R6 ;  /* 0x00000003ff0b0219 */ /* 0x000fe20000011606 */
[----:B------:R-:W-:-:S04]  /*11c0*/  IMAD R12, R12, R9, RZ ;  /* 0x000000090c0c7224 */ /* 0x000fc800078e02ff */
[----:B------:R-:W-:Y:S01]  /*11d0*/  IMAD R6, R11, R9, RZ ;  /* 0x000000090b067224 */ /* 0x000fe200078e02ff */
[----:B------:R-:W-:-:S04]  /*11e0*/  ISETP.GE.AND P1, PT, R5, R12, PT ;  /* 0x0000000c0500720c */ /* 0x000fc80003f26270 */
[----:B------:R-:W-:Y:S01]  /*11f0*/  ISETP.GE.OR P1, PT, R7, R6, P1 ;  /* 0x000000060700720c */ /* 0x000fe20000f26670 */
[----:B------:R-:W-:-:S05]  /*1200*/  IMAD.HI.U32 R6, R5, R2, RZ ;  /* 0x0000000205067227 */ /* 0x000fca00078e00ff */
[----:B------:R-:W-:-:S04]  /*1210*/  SHF.R.U32.HI R6, RZ, R3, R6 ;  /* 0x00000003ff067219 */ /* 0x000fc80000011606 */
[----:B------:R-:W-:-:S03]  /*1220*/  SEL R6, R5, R6, !P0 ;  /* 0x0000000605067207 */ /* 0x000fc60004000000 */
[----:B------:R-:W-:Y:S01]  /*1230*/  @!P1 IMAD.HI.U32 R8, R7, R2, RZ ;  /* 0x0000000207089227 */ /* 0x000fe200078e00ff */
[----:B------:R-:W-:-:S04]  /*1240*/  IADD3 R2, PT, PT, -R6, RZ, RZ ;  /* 0x000000ff06027210 */ /* 0x000fc80007ffe1ff */
[----:B------:R-:W-:Y:S01]  /*1250*/  @!P1 SHF.R.U32.HI R8, RZ, R3, R8 ;  /* 0x00000003ff089219 */ /* 0x000fe20000011608 */
[----:B------:R-:W-:-:S03]  /*1260*/  IMAD R2, R9, R2, R5 ;  /* 0x0000000209027224 */ /* 0x000fc600078e0205 */
[----:B------:R-:W-:-:S05]  /*1270*/  @!P1 SEL R3, R7, R8, !P0 ;  /* 0x0000000807039207 */ /* 0x000fca0004000000 */
[--C-:B------:R-:W-:Y:S02]  /*1280*/  @!P1 IMAD.IADD R6, R6, 0x1, -R3.reuse ;  /* 0x0000000106069824 */ /* 0x100fe400078e0a03 */
[----:B------:R-:W-:Y:S01]  /*1290*/  @!P1 IMAD R3, R2, R11, R3 ;  /* 0x0000000b02039224 */ /* 0x000fe200078e0203 */
[----:B------:R-:W-:Y:S01]  /*12a0*/  IADD3 R2, PT, PT, -R7, RZ, RZ ;  /* 0x000000ff07027210 */ /* 0x000fe20007ffe1ff */
[----:B------:R-:W-:Y:S02]  /*12b0*/  @!P1 IMAD R5, R6, R9, R7 ;  /* 0x0000000906059224 */ /* 0x000fe400078e0207 */
[----:B------:R-:W-:Y:S02]  /*12c0*/  @!P1 IMAD.MOV.U32 R7, RZ, RZ, R3 ;  /* 0x000000ffff079224 */ /* 0x000fe400078e0003 */
[----:B------:R-:W-:Y:S02]  /*12d0*/  IMAD R2, R10, R2, R21 ;  /* 0x000000020a027224 */ /* 0x000fe400078e0215 */
[----:B------:R-:W-:-:S02]  /*12e0*/  IMAD R20, R5, R4, R13 ;  /* 0x0000000405147224 */ /* 0x000fc400078e020d */
[----:B------:R-:W-:Y:S02]  /*12f0*/  IMAD R21, R7, R10, R2 ;  /* 0x0000000a07157224 */ /* 0x000fe400078e0202 */
.L_x_16:
[----:B------:R-:W1:Y:S01]  /*1300*/  LDCU UR4, c[0x0][0xb30] ;  /* 0x00016600ff0477ac */ /* 0x000e620008000800 */
[----:B------:R-:W2:Y:S08]  /*1310*/  S2UR UR37, SR_CgaCtaId ;  /* 0x00000000002579c3 */ /* 0x000eb00000008800 */
[----:B------:R-:W3:Y:S01]  /*1320*/  LDC R40, c[0x0][0xb24] ;  /* 0x0002c900ff287b82 */ /* 0x000ee20000000800 */
[----:B-1----:R-:W-:-:S09]  /*1330*/  UISETP.NE.AND UP1, UPT, UR4, 0x1, UPT ;  /* 0x000000010400788c */ /* 0x002fd2000bf25270 */
[----:B--2---:R-:W-:Y:S05]  /*1340*/  BRA.U UP1, `(.L_x_17) ;  /* 0x0000000101407547 */ /* 0x004fea000b800000 */
[----:B------:R-:W1:Y:S08]  /*1350*/  LDC.64 R4, c[0x0][0xb10] ;  /* 0x0002c400ff047b82 */ /* 0x000e700000000a00 */
[----:B------:R-:W2:Y:S08]  /*1360*/  LDC.64 R2, c[0x0][0xb18] ;  /* 0x0002c600ff027b82 */ /* 0x000eb00000000a00 */
[----:B------:R-:W4:Y:S08]  /*1370*/  LDC R6, c[0x0][0xb20] ;  /* 0x0002c800ff067b82 */ /* 0x000f300000000800 */
[----:B------:R-:W3:Y:S01]  /*1380*/  LDC R8, c[0x0][0xb0c] ;  /* 0x0002c300ff087b82 */ /* 0x000ee20000000800 */
[----:B-1----:R-:W-:-:S05]  /*1390*/  IMAD.HI.U32 R4, R21, R4, RZ ;  /* 0x0000000415047227 */ /* 0x002fca00078e00ff */
[----:B------:R-:W-:Y:S01]  /*13a0*/  SHF.R.U32.HI R4, RZ, R5, R4 ;  /* 0x00000005ff047219 */ /* 0x000fe20000011604 */
[----:B--2---:R-:W-:Y:S01]  /*13b0*/  IMAD.HI.U32 R3, R20, R3, RZ ;  /* 0x0000000314037227 */ /* 0x004fe200078e00ff */
[----:B------:R-:W-:-:S04]  /*13c0*/  ISETP.NE.AND P0, PT, R2, 0x1, PT ;  /* 0x000000010200780c */ /* 0x000fc80003f05270 */
[----:B----4-:R-:W-:-:S04]  /*13d0*/  SHF.R.U32.HI R3, RZ, R6, R3 ;  /* 0x00000006ff037219 */ /* 0x010fc80000011603 */
[----:B------:R-:W-:Y:S02]  /*13e0*/  SEL R3, R20, R3, !P0 ;  /* 0x0000000314037207 */ /* 0x000fe40004000000 */
[----:B---3--:R-:W-:-:S04]  /*13f0*/  ISETP.NE.AND P1, PT, R8, 0x1, PT ;  /* 0x000000010800780c */ /* 0x008fc80003f25270 */
[----:B------:R-:W-:-:S05]  /*1400*/  SEL R4, R21, R4, !P1 ;  /* 0x0000000415047207 */ /* 0x000fca0004800000 */
[----:B------:R-:W-:Y:S02]  /*1410*/  IMAD.IADD R5, R3, 0x1, -R4 ;  /* 0x0000000103057824 */ /* 0x000fe400078e0a04 */
[----:B------:R-:W-:Y:S02]  /*1420*/  IMAD.IADD R3, R4, 0x1, -R3 ;  /* 0x0000000104037824 */ /* 0x000fe400078e0a03 */
[----:B------:R-:W-:Y:S02]  /*1430*/  IMAD R21, R5, R8, R21 ;  /* 0x0000000805157224 */ /* 0x000fe400078e0215 */
[----:B------:R-:W-:-:S07]  /*1440*/  IMAD R20, R3, R2, R20 ;  /* 0x0000000203147224 */ /* 0x000fce00078e0214 */
.L_x_17:
[----:B------:R-:W-:Y:S01]  /*1450*/  BAR.SYNC.DEFER_BLOCKING 0x0 ;  /* 0x0000000000007b1d */ /* 0x000fe20000010000 */
[----:B------:R-:W-:Y:S01]  /*1460*/  UISETP.NE.AND UP1, UPT, UR8, 0x2, UPT ;  /* 0x000000020800788c */ /* 0x000fe2000bf25270 */
[----:B------:R-:W-:Y:S02]  /*1470*/  ISETP.NE.OR P5, PT, R0, 0x2, !P5 ;  /* 0x000000020000780c */ /* 0x000fe40006fa5670 */
[----:B------:R-:W-:-:S06]  /*1480*/  LOP3.LUT R2, R103, 0x1f, RZ, 0xc0, !PT ;  /* 0x0000001f67027812 */ /* 0x000fcc00078ec0ff */
[----:B------:R-:W-:Y:S05]  /*1490*/  BRA.U UP1, `(.L_x_18) ;  /* 0x0000001501347547 */ /* 0x000fea000b800000 */
[----:B------:R-:W1:Y:S01]  /*14a0*/  LDCU UR13, c[0x0][0x38c] ;  /* 0x00007180ff0d77ac */ /* 0x000e620008000800 */
[----:B------:R-:W2:Y:S01]  /*14b0*/  LDC R9, c[0x0][0x370] ;  /* 0x0000dc00ff097b82 */ /* 0x000ea20000000800 */
[----:B------:R-:W-:Y:S01]  /*14c0*/  PLOP3.LUT P1, PT, PT, PT, UP2, 0x80, 0x8 ;  /* 0x000000000008781c */ /* 0x000fe20003f2f028 */
[----:B------:R-:W-:Y:S01]  /*14d0*/  IMAD.MOV.U32 R15, RZ, RZ, 0x1 ;  /* 0x00000001ff0f7424 */ /* 0x000fe200078e00ff */
[----:B------:R-:W-:Y:S01]  /*14e0*/  ISETP.EQ.OR P4, PT, R2, RZ, P5 ;  /* 0x000000ff0200720c */ /* 0x000fe20002f82670 */
[----:B------:R-:W-:Y:S01]  /*14f0*/  IMAD.MOV.U32 R14, RZ, RZ, RZ ;  /* 0x000000ffff0e7224 */ /* 0x000fe200078e00ff */
[----:B------:R-:W-:Y:S02]  /*1500*/  PLOP3.LUT P1, PT, P1, PT, PT, 0x8, 0x80 ;  /* 0x000000000080781c */ /* 0x000fe40000f2e170 */
[----:B------:R-:W-:Y:S01]  /*1510*/  CS2R R12, SRZ ;  /* 0x00000000000c7805 */ /* 0x000fe2000001ff00 */
[----:B------:R-:W-:Y:S01]  /*1520*/  IMAD.MOV.U32 R10, RZ, RZ, 0x1 ;  /* 0x00000001ff0a7424 */ /* 0x000fe200078e00ff */
[----:B------:R-:W4:Y:S01]  /*1530*/  LDC R0, c[0x0][0x374] ;  /* 0x0000dd00ff007b82 */ /* 0x000f220000000800 */
[----:B------:R-:W2:Y:S01]  /*1540*/  LDCU.64 UR22, c[0x0][0x348] ;  /* 0x00006900ff1677ac */ /* 0x000ea20008000a00 */
[----:B------:R-:W-:Y:S01]  /*1550*/  UMOV UR6, URZ ;  /* 0x000000ff00067c82 */ /* 0x000fe20008000000 */
[----:B-1----:R-:W-:-:S04]  /*1560*/  UIADD3 UR5, UPT, UPT, UR13, 0x3f, URZ ;  /* 0x0000003f0d057890 */ /* 0x002fc8000fffe0ff */
[----:B------:R-:W-:-:S04]  /*1570*/  USHF.R.S32.HI UR4, URZ, 0x1f, UR5 ;  /* 0x0000001fff047899 */ /* 0x000fc80008011405 */
[----:B------:R-:W-:-:S04]  /*1580*/  ULEA.HI UR4, UR4, UR5, URZ, 0x6 ;  /* 0x0000000504047291 */ /* 0x000fc8000f8f30ff */
[----:B------:R-:W-:Y:S02]  /*1590*/  USHF.R.S32.HI UR15, URZ, 0x6, UR4 ;  /* 0x00000006ff0f7899 */ /* 0x000fe40008011404 */
[----:B------:R-:W-:Y:S02]  /*15a0*/  UIADD3 UR4, UPT, UPT, UR13, -0x1, URZ ;  /* 0xffffffff0d047890 */ /* 0x000fe4000fffe0ff */
[----:B------:R-:W-:Y:S02]  /*15b0*/  UISETP.LT.U32.AND UP0, UPT, UR15, 0xa, UPT ;  /* 0x0000000a0f00788c */ /* 0x000fe4000bf01070 */
[----:B------:R-:W-:Y:S02]  /*15c0*/  UISETP.GE.U32.AND UP1, UPT, UR4, -0x7f, UPT ;  /* 0xffffff810400788c */ /* 0x000fe4000bf26070 */
[----:B------:R-:W-:Y:S02]  /*15d0*/  USEL UR14, UR15, 0xa, UP0 ;  /* 0x0000000a0f0e7887 */ /* 0x000fe40008000000 */
[----:B------:R-:W-:-:S02]  /*15e0*/  UIADD3 UR13, UPT, UPT, UR13, 0x7e, URZ ;  /* 0x0000007e0d0d7890 */ /* 0x000fc4000fffe0ff */
[----:B------:R-:W-:Y:S02]  /*15f0*/  UIADD3 UR5, UPT, UPT, UR14, -0x1, URZ ;  /* 0xffffffff0e057890 */ /* 0x000fe4000fffe0ff */
[----:B------:R-:W-:-:S03]  /*1600*/  UIADD3 UR7, UPT, UPT, UR15, -UR14, URZ ;  /* 0x8000000e0f077290 */ /* 0x000fc6000fffe0ff */
[----:B------:R-:W-:-:S04]  /*1610*/  @UP1 UIADD3 UR5, UPT, UPT, UR14, URZ, URZ ;  /* 0x000000ff0e051290 */ /* 0x000fc8000fffe0ff */
[----:B--2---:R-:W-:-:S12]  /*1620*/  UIADD3 UR5, UPT, UPT, UR5, 0x1, URZ ;  /* 0x0000000105057890 */ /* 0x004fd8000fffe0ff */
.L_x_36:
[----:B------:R-:W-:Y:S01]  /*1630*/  UISETP.NE.AND UP0, UPT, UR37, URZ, UPT ;  /* 0x000000ff2500728c */ /* 0x000fe2000bf05270 */
[----:B------:R-:W1:Y:S08]  /*1640*/  S2UR UR37, SR_CgaCtaId ;  /* 0x00000000002579c3 */ /* 0x000e700000008800 */
[----:B------:R-:W-:Y:S05]  /*1650*/  BRA.U UP0, `(.L_x_19) ;  /* 0x0000000100347547 */ /* 0x000fea000b800000 */
[----:B------:R-:W2:Y:S01]  /*1660*/  S2R R2, SR_CgaCtaId ;  /* 0x0000000000027919 */ /* 0x000ea20000008800 */
[----:B------:R-:W-:-:S04]  /*1670*/  MOV R3, 0x400 ;  /* 0x0000040000037802 */ /* 0x000fc80000000f00 */
[----:B--2---:R-:W-:Y:S02]  /*1680*/  LEA R3, R2, R3, 0x18 ;  /* 0x0000000302037211 */ /* 0x004fe400078ec0ff */
[----:B------:R-:W-:-:S03]  /*1690*/  SHF.L.U32 R2, R10, 0x1f, RZ ;  /* 0x0000001f0a027819 */ /* 0x000fc600000006ff */
[----:B------:R-:W-:-:S04]  /*16a0*/  IMAD R3, R12, 0x8, R3 ;  /* 0x000000080c037824 */ /* 0x000fc800078e0203 */
[----:B------:R-:W2:Y:S02]  /*16b0*/  SYNCS.PHASECHK.TRANS64.TRYWAIT P0, [R3+URZ+0x160], R2 ;  /* 0x00016002030075a7 */ /* 0x000ea400080011ff */
[----:B--2---:R-:W-:Y:S05]  /*16c0*/  @!P0 BRA `(.L_x_20) ;  /* 0x0000007c00448947 */ /* 0x004fea0003800000 */
.L_x_132:
[----:B------:R-:W-:Y:S01]  /*16d0*/  VIADD R12, R12, 0x1 ;  /* 0x000000010c0c7836 */ /* 0x000fe20000000000 */
[----:B------:R2:W-:Y:S04]  /*16e0*/  SYNCS.ARRIVE.TRANS64.A1T0 RZ, [R3+URZ+0x150], RZ ;  /* 0x000150ff03ff79a7 */ /* 0x0005e800081000ff */
[----:B------:R-:W-:-:S04]  /*16f0*/  ISETP.NE.AND P0, PT, R12, 0x2, PT ;  /* 0x000000020c00780c */ /* 0x000fc80003f05270 */
[----:B------:R-:W-:Y:S02]  /*1700*/  SEL R12, R12, RZ, P0 ;  /* 0x000000ff0c0c7207 */ /* 0x000fe40000000000 */
[----:B--2---:R-:W-:-:S04]  /*1710*/  SEL R3, RZ, 0x1, P0 ;  /* 0x00000001ff037807 */ /* 0x004fc80000000000 */
[----:B------:R-:W-:-:S07]  /*1720*/  LOP3.LUT R10, R10, R3, RZ, 0x3c, !PT ;  /* 0x000000030a0a7212 */ /* 0x000fce00078e3cff */
.L_x_19:
[----:B------:R-:W-:Y:S01]  /*1730*/  UMOV UR4, 0x400 ;  /* 0x0000040000047882 */ /* 0x000fe20000000000 */
[----:B------:R-:W-:Y:S01]  /*1740*/  SHF.L.U32 R2, R15, 0x1f, RZ ;  /* 0x0000001f0f027819 */ /* 0x000fe200000006ff */
[----:B-1----:R-:W-:Y:S01]  /*1750*/  ULEA UR4, UR37, UR4, 0x18 ;  /* 0x0000000425047291 */ /* 0x002fe2000f8ec0ff */
[----:B------:R-:W-:Y:S01]  /*1760*/  R2UR UR35, R21 ;  /* 0x00000000152372ca */ /* 0x000fe200000e0000 */
[----:B------:R-:W-:Y:S01]  /*1770*/  UISETP.GE.U32.AND UP0, UPT, UR13, 0x7f, UPT ;  /* 0x0000007f0d00788c */ /* 0x000fe2000bf06070 */
[----:B------:R-:W-:Y:S01]  /*1780*/  R2UR UR11, R20 ;  /* 0x00000000140b72ca */ /* 0x000fe200000e0000 */
[----:B------:R-:W-:Y:S01]  /*1790*/  ULEA UR8, UR6, UR4, 0x3 ;  /* 0x0000000406087291 */ /* 0x000fe2000f8e18ff */
[----:B------:R-:W-:-:S08]  /*17a0*/  UMOV UR24, URZ ;  /* 0x000000ff00187c82 */ /* 0x000fd00008000000 */
[----:B------:R1:W2:Y:S01]  /*17b0*/  SYNCS.PHASECHK.TRANS64.TRYWAIT P0, [UR8+0x50], R2 ;  /* 0x00005002ff0075a7 */ /* 0x0002a20008001108 */
[----:B------:R-:W-:Y:S02]  /*17c0*/  USHF.L.U32 UR35, UR35, 0x6, URZ ;  /* 0x0000000623237899 */ /* 0x000fe400080006ff */
[----:B------:R-:W-:Y:S01]  /*17d0*/  USHF.L.U32 UR11, UR11, 0x8, URZ ;  /* 0x000000080b0b7899 */ /* 0x000fe200080006ff */
[----:B------:R-:W-:Y:S11]  /*17e0*/  BRA.U !UP0, `(.L_x_21) ;  /* 0x0000000108a87547 */ /* 0x000ff6000b800000 */
[----:B------:R-:W-:Y:S01]  /*17f0*/  UMOV UR16, URZ ;  /* 0x000000ff00107c82 */ /* 0x000fe20008000000 */
[----:B------:R-:W-:-:S05]  /*1800*/  UMOV UR17, UR6 ;  /* 0x0000000600117c82 */ /* 0x000fca0008000000 */
.L_x_26:
[----:B-1----:R-:W-:Y:S01]  /*1810*/  ULEA UR33, UR17, UR4, 0x3 ;  /* 0x0000000411217291 */ /* 0x002fe2000f8e18ff */
[----:B--2---:R-:W-:Y:S01]  /*1820*/  @!P5 MOV R3, 0x5000 ;  /* 0x000050000003d802 */ /* 0x004fe20000000f00 */
[----:B--2---:R-:W-:Y:S10]  /*1830*/  @P0 BRA `(.L_x_22) ;  /* 0x00000000000c0947 */ /* 0x004ff40003800000 */
[----:B------:R-:W-:-:S04]  /*1840*/  SHF.L.U32 R5, R15, 0x1f, RZ ;  /* 0x0000001f0f057819 */ /* 0x000fc800000006ff */
[----:B------:R-:W2:Y:S02]  /*1850*/  SYNCS.PHASECHK.TRANS64.TRYWAIT P0, [UR33+0x50], R5 ;  /* 0x00005005ff0075a7 */ /* 0x000ea40008001121 */
[----:B--2---:R-:W-:Y:S05]  /*1860*/  @!P0 BRA `(.L_x_23) ;  /* 0x0000007800f08947 */ /* 0x004fea0003800000 */
.L_x_22:
[----:B------:R2:W-:Y:S01]  /*1870*/  @!P5 SYNCS.ARRIVE.TRANS64 RZ, [UR33], R3 ;  /* 0x00000003ffffd9a7 */ /* 0x0005e20008000021 */
[----:B------:R-:W-:Y:S04]  /*1880*/  BSSY.RECONVERGENT B0, `(.L_x_24) ;  /* 0x0000003000007945 */ /* 0x000fe80003800200 */
[----:B------:R-:W-:Y:S05]  /*1890*/  @P4 BRA `(.L_x_25) ;  /* 0x0000000000044947 */ /* 0x000fea0003800000 */
[----:B------:R-:W-:Y:S05]  /*18a0*/  BPT.TRAP 0x1 ;  /* 0x000000040000795c */ /* 0x000fea0000300000 */
.L_x_25:
[----:B------:R-:W-:Y:S05]  /*18b0*/  BSYNC.RECONVERGENT B0 ;  /* 0x0000000000007941 */ /* 0x000fea0003800200 */
.L_x_24:
[----:B------:R-:W-:Y:S02]  /*18c0*/  UIADD3 UR6, UPT, UPT, UR17, 0x1, URZ ;  /* 0x0000000111067890 */ /* 0x000fe4000fffe0ff */
[----:B------:R-:W-:Y:S02]  /*18d0*/  ULEA UR32, UR17, UR4, 0xc ;  /* 0x0000000411207291 */ /* 0x000fe4000f8e60ff */
[----:B------:R-:W-:Y:S02]  /*18e0*/  UISETP.NE.AND UP0, UPT, UR6, 0xa, UPT ;  /* 0x0000000a0600788c */ /* 0x000fe4000bf05270 */
[----:B------:R-:W-:Y:S02]  /*18f0*/  UIADD3 UR26, UP1, UPT, UR22, 0x80, URZ ;  /* 0x00000080161a7890 */ /* 0x000fe4000ff3e0ff */
[----:B------:R-:W-:Y:S02]  /*1900*/  USEL UR9, URZ, 0x1, UP0 ;  /* 0x00000001ff097887 */ /* 0x000fe40008000000 */
[----:B------:R-:W-:-:S02]  /*1910*/  USEL UR6, UR6, URZ, UP0 ;  /* 0x000000ff06067287 */ /* 0x000fc40008000000 */
[----:B------:R-:W-:Y:S02]  /*1920*/  UIADD3 UR20, UP0, UPT, UR22, 0x180, URZ ;  /* 0x0000018016147890 */ /* 0x000fe4000ff1e0ff */
[----:B------:R-:W-:Y:S01]  /*1930*/  ULEA UR8, UR6, UR4, 0x3 ;  /* 0x0000000406087291 */ /* 0x000fe2000f8e18ff */
[----:B------:R-:W-:Y:S01]  /*1940*/  LOP3.LUT R15, R15, UR9, RZ, 0x3c, !PT ;  /* 0x000000090f0f7c12 */ /* 0x000fe2000f8e3cff */
[----:B------:R-:W-:Y:S02]  /*1950*/  USHF.L.U32 UR34, UR16, 0x6, URZ ;  /* 0x0000000610227899 */ /* 0x000fe400080006ff */
[----:B------:R-:W-:Y:S01]  /*1960*/  UIADD3.X UR27, UPT, UPT, URZ, UR23, URZ, UP1, !UPT ;  /* 0x00000017ff1b7290 */ /* 0x000fe20008ffe4ff */
[----:B-1----:R-:W-:Y:S01]  /*1970*/  SHF.L.U32 R2, R15, 0x1f, RZ ;  /* 0x0000001f0f027819 */ /* 0x002fe200000006ff */
[----:B------:R-:W-:Y:S02]  /*1980*/  UIADD3 UR32, UPT, UPT, UR32, 0x6400, URZ ;  /* 0x0000640020207890 */ /* 0x000fe4000fffe0ff */
[----:B------:R-:W-:Y:S01]  /*1990*/  UIADD3.X UR21, UPT, UPT, URZ, UR23, URZ, UP0, !UPT ;  /* 0x00000017ff157290 */ /* 0x000fe200087fe4ff */
[----:B------:R1:W1:Y:S01]  /*19a0*/  SYNCS.PHASECHK.TRANS64.TRYWAIT P0, [UR8+0x50], R2 ;  /* 0x00005002ff0075a7 */ /* 0x0002620008001108 */
[----:B------:R-:W-:Y:S01]  /*19b0*/  ULEA UR8, UR17, UR4, 0xe ;  /* 0x0000000411087291 */ /* 0x000fe2000f8e70ff */
[----:B------:R-:W-:Y:S01]  /*19c0*/  UMOV UR18, 0x0 ;  /* 0x0000000000127882 */ /* 0x000fe20000000000 */
[----:B------:R-:W-:-:S02]  /*19d0*/  UMOV UR19, 0x10000000 ;  /* 0x1000000000137882 */ /* 0x000fc40000000000 */
[----:B------:R-:W-:Y:S01]  /*19e0*/  UIADD3 UR8, UPT, UPT, UR8, 0x10400, URZ ;  /* 0x0001040008087890 */ /* 0x000fe2000fffe0ff */
[----:B------:R1:W-:Y:S01]  /*19f0*/  UTMALDG.3D [UR32], [UR26], desc[UR18] ;  /* 0x000012201a0075b4 */ /* 0x0003e20008011000 */
[----:B------:R-:W-:Y:S01]  /*1a00*/  UMOV UR12, UR36 ;  /* 0x00000024000c7c82 */ /* 0x000fe20008000000 */
[----:B------:R-:W-:Y:S01]  /*1a10*/  UMOV UR9, UR33 ;  /* 0x0000002100097c82 */ /* 0x000fe20008000000 */
[----:B------:R-:W-:Y:S01]  /*1a20*/  UMOV UR10, UR34 ;  /* 0x00000022000a7c82 */ /* 0x000fe20008000000 */
[----:B------:R-:W-:Y:S01]  /*1a30*/  UIADD3 UR16, UPT, UPT, UR16, 0x1, URZ ;  /* 0x0000000110107890 */ /* 0x000fe2000fffe0ff */
[----:B------:R-:W-:Y:S01]  /*1a40*/  UMOV UR24, UR5 ;  /* 0x0000000500187c82 */ /* 0x000fe20008000000 */
[----:B------:R-:W-:Y:S02]  /*1a50*/  UMOV UR17, UR6 ;  /* 0x0000000600117c82 */ /* 0x000fe40008000000 */
[----:B------:R1:W-:Y:S01]  /*1a60*/  UTMALDG.3D [UR8], [UR20], desc[UR18] ;  /* 0x00001208140075b4 */ /* 0x0003e20008011000 */
[----:B------:R-:W-:-:S09]  /*1a70*/  UISETP.NE.AND UP0, UPT, UR16, UR5, UPT ;  /* 0x000000051000728c */ /* 0x000fd2000bf05270 */
[----:B------:R-:W-:Y:S05]  /*1a80*/  BRA.U UP0, `(.L_x_26) ;  /* 0xfffffffd00607547 */ /* 0x000fea000b83ffff */
.L_x_21:
[----:B-1----:R-:W-:Y:S01]  /*1a90*/  ULEA UR8, UR6, UR4, 0x3 ;  /* 0x0000000406087291 */ /* 0x002fe2000f8e18ff */
[----:B------:R-:W-:Y:S01]  /*1aa0*/  SHF.L.U32 R2, R15, 0x1f, RZ ;  /* 0x0000001f0f027819 */ /* 0x000fe200000006ff */
[----:B------:R-:W-:Y:S01]  /*1ab0*/  @!P1 SYNCS.ARRIVE.TRANS64.A1T0 RZ, [UR4+0xe8], RZ ;  /* 0x0000e8ffffff99a7 */ /* 0x000fe20008100004 */
[----:B------:R-:W-:-:S06]  /*1ac0*/  UISETP.GT.AND UP0, UPT, UR15, UR14, UPT ;  /* 0x0000000e0f00728c */ /* 0x000fcc000bf04270 */
[----:B--2---:R1:W2:Y:S03]  /*1ad0*/  SYNCS.PHASECHK.TRANS64.TRYWAIT P0, [UR8+0x50], R2 ;  /* 0x00005002ff0075a7 */ /* 0x0042a60008001108 */
[----:B------:R-:W-:Y:S05]  /*1ae0*/  BRA.U !UP0, `(.L_x_27) ;  /* 0x0000000108ac7547 */ /* 0x000fea000b800000 */
[----:B------:R-:W-:Y:S01]  /*1af0*/  UIADD3 UR21, UPT, UPT, UR7, UR24, URZ ;  /* 0x0000001807157290 */ /* 0x000fe2000fffe0ff */
[----:B------:R-:W-:-:S11]  /*1b00*/  UMOV UR25, UR6 ;  /* 0x0000000600197c82 */ /* 0x000fd60008000000 */
.L_x_32:
[----:B-1----:R-:W-:Y:S01]  /*1b10*/  ULEA UR17, UR25, UR4, 0x3 ;  /* 0x0000000419117291 */ /* 0x002fe2000f8e18ff */
[----:B--2---:R-:W-:Y:S01]  /*1b20*/  @!P5 MOV R3, 0x5000 ;  /* 0x000050000003d802 */ /* 0x004fe20000000f00 */
[----:B--2---:R-:W-:Y:S10]  /*1b30*/  @P0 BRA `(.L_x_28) ;  /* 0x00000000000c0947 */ /* 0x004ff40003800000 */
[----:B------:R-:W-:-:S04]  /*1b40*/  SHF.L.U32 R5, R15, 0x1f, RZ ;  /* 0x0000001f0f057819 */ /* 0x000fc800000006ff */
[----:B------:R-:W2:Y:S02]  /*1b50*/  SYNCS.PHASECHK.TRANS64.TRYWAIT P0, [UR17+0x50], R5 ;  /* 0x00005005ff0075a7 */ /* 0x000ea40008001111 */
[----:B--2---:R-:W-:Y:S05]  /*1b60*/  @!P0 BRA `(.L_x_29) ;  /* 0x0000007800488947 */ /* 0x004fea0003800000 */
.L_x_28:
[----:B------:R2:W-:Y:S01]  /*1b70*/  @!P5 SYNCS.ARRIVE.TRANS64 RZ, [UR17], R3 ;  /* 0x00000003ffffd9a7 */ /* 0x0005e20008000011 */
[----:B------:R-:W-:Y:S04]  /*1b80*/  BSSY.RECONVERGENT B0, `(.L_x_30) ;  /* 0x0000003000007945 */ /* 0x000fe80003800200 */
[----:B------:R-:W-:Y:S05]  /*1b90*/  @P4 BRA `(.L_x_31) ;  /* 0x0000000000044947 */ /* 0x000fea0003800000 */
[----:B------:R-:W-:Y:S05]  /*1ba0*/  BPT.TRAP 0x1 ;  /* 0x000000040000795c */ /* 0x000fea0000300000 */
.L_x_31:
[----:B------:R-:W-:Y:S05]  /*1bb0*/  BSYNC.RECONVERGENT B0 ;  /* 0x0000000000007941 */ /* 0x000fea0003800200 */
.L_x_30:
        /* <DEDUP_REMOVED lines=10> */
[----:B------:R-:W-:Y:S01]  /*1c60*/  UIADD3 UR16, UPT, UPT, UR16, 0x6400, URZ ;  /* 0x0000640010107890 */ /* 0x000fe2000fffe0ff */
[----:B-1----:R-:W-:Y:S01]  /*1c70*/  SHF.L.U32 R2, R15, 0x1f, RZ ;  /* 0x0000001f0f027819 */ /* 0x002fe200000006ff */
[----:B------:R-:W-:Y:S02]  /*1c80*/  UIADD3.X UR31, UPT, UPT, URZ, UR23, URZ, UP1, !UPT ;  /* 0x00000017ff1f7290 */ /* 0x000fe40008ffe4ff */
[----:B------:R-:W-:Y:S01]  /*1c90*/  UIADD3.X UR29, UPT, UPT, URZ, UR23, URZ, UP0, !UPT ;  /* 0x00000017ff1d7290 */ /* 0x000fe200087fe4ff */
[----:B------:R1:W1:Y:S01]  /*1ca0*/  SYNCS.PHASECHK.TRANS64.TRYWAIT P0, [UR8+0x50], R2 ;  /* 0x00005002ff0075a7 */ /* 0x0002620008001108 */
[----:B------:R-:W-:Y:S01]  /*1cb0*/  ULEA UR8, UR25, UR4, 0xe ;  /* 0x0000000419087291 */ /* 0x000fe2000f8e70ff */
[----:B------:R-:W-:Y:S01]  /*1cc0*/  UMOV UR26, 0x0 ;  /* 0x00000000001a7882 */ /* 0x000fe20000000000 */
[----:B------:R-:W-:-:S02]  /*1cd0*/  UMOV UR27, 0x10000000 ;  /* 0x10000000001b7882 */ /* 0x000fc40000000000 */
[----:B------:R-:W-:Y:S01]  /*1ce0*/  UIADD3 UR8, UPT, UPT, UR8, 0x10400, URZ ;  /* 0x0001040008087890 */ /* 0x000fe2000fffe0ff */
[----:B------:R-:W-:Y:S01]  /*1cf0*/  UMOV UR19, UR35 ;  /* 0x0000002300137c82 */ /* 0x000fe20008000000 */
[----:B------:R-:W-:Y:S01]  /*1d00*/  UMOV UR20, UR36 ;  /* 0x0000002400147c82 */ /* 0x000fe20008000000 */
[----:B------:R-:W-:Y:S01]  /*1d10*/  UMOV UR12, UR36 ;  /* 0x00000024000c7c82 */ /* 0x000fe20008000000 */
[----:B------:R-:W-:Y:S01]  /*1d20*/  UMOV UR9, UR17 ;  /* 0x0000001100097c82 */ /* 0x000fe20008000000 */
[----:B------:R-:W-:Y:S01]  /*1d30*/  UMOV UR10, UR18 ;  /* 0x00000012000a7c82 */ /* 0x000fe20008000000 */
[----:B------:R1:W-:Y:S01]  /*1d40*/  UTMALDG.3D [UR16], [UR30], desc[UR26] ;  /* 0x00001a101e0075b4 */ /* 0x0003e20008011000 */
[----:B------:R-:W-:Y:S01]  /*1d50*/  UIADD3 UR24, UPT, UPT, UR24, 0x1, URZ ;  /* 0x0000000118187890 */ /* 0x000fe2000fffe0ff */
[----:B------:R-:W-:-:S03]  /*1d60*/  UMOV UR25, UR6 ;  /* 0x0000000600197c82 */ /* 0x000fc60008000000 */
[----:B------:R-:W-:Y:S01]  /*1d70*/  UISETP.NE.AND UP0, UPT, UR24, UR21, UPT ;  /* 0x000000151800728c */ /* 0x000fe2000bf05270 */
[----:B------:R1:W-:Y:S08]  /*1d80*/  UTMALDG.3D [UR8], [UR28], desc[UR26] ;  /* 0x00001a081c0075b4 */ /* 0x0003f00008011000 */
[----:B------:R-:W-:Y:S05]  /*1d90*/  BRA.U UP0, `(.L_x_32) ;  /* 0xfffffffd005c7547 */ /* 0x000fea000b83ffff */
.L_x_27:
[C---:B-1----:R-:W-:Y:S01]  /*1da0*/  LEA R2, R14.reuse, UR4, 0x3 ;  /* 0x000000040e027c11 */ /* 0x042fe2000f8e18ff */
[----:B------:R-:W-:Y:S01]  /*1db0*/  NOP ;  /* 0x0000000000007918 */ /* 0x000fe20000000000 */
[----:B--2---:R-:W-:Y:S02]  /*1dc0*/  SHF.L.U32 R3, R13, 0x1f, RZ ;  /* 0x0000001f0d037819 */ /* 0x004fe400000006ff */
[----:B------:R-:W-:Y:S02]  /*1dd0*/  LEA R4, R14, UR4, 0x4 ;  /* 0x000000040e047c11 */ /* 0x000fe4000f8e20ff */
[----:B------:R-:W1:Y:S02]  /*1de0*/  SYNCS.PHASECHK.TRANS64.TRYWAIT P0, [R2+URZ+0xf0], R3 ;  /* 0x0000f003020075a7 */ /* 0x000e6400080011ff */
[----:B-1----:R-:W-:Y:S05]  /*1df0*/  @!P0 BRA `(.L_x_33) ;  /* 0x0000007400bc8947 */ /* 0x002fea0003800000 */
.L_x_135:
[----:B------:R-:W2:Y:S01]  /*1e00*/  LDS.128 R4, [R4+0x180] ;  /* 0x0001800004047984 */ /* 0x000ea20000000c00 */
[----:B---3--:R-:W-:Y:S01]  /*1e10*/  ISETP.GE.AND P0, PT, R40, 0x1, PT ;  /* 0x000000012800780c */ /* 0x008fe20003f06270 */
[----:B-1----:R-:W-:Y:S01]  /*1e20*/  VIADD R2, R2, 0x100 ;  /* 0x0000010002027836 */ /* 0x002fe20000000000 */
[----:B------:R-:W-:Y:S01]  /*1e30*/  @!PT LDS RZ, [RZ] ;  /* 0x00000000fffff984 */ /* 0x000fe20000000800 */
[----:B------:R-:W-:Y:S01]  /*1e40*/  @!PT LDS RZ, [RZ] ;  /* 0x00000000fffff984 */ /* 0x000fe20000000800 */
[----:B------:R-:W-:Y:S01]  /*1e50*/  @!PT LDS RZ, [RZ] ;  /* 0x00000000fffff984 */ /* 0x000fe20000000800 */
[----:B------:R-:W-:Y:S01]  /*1e60*/  @!PT LDS RZ, [RZ] ;  /* 0x00000000fffff984 */ /* 0x000fe20000000800 */
[----:B------:R1:W-:Y:S06]  /*1e70*/  MEMBAR.ALL.CTA ;  /* 0x0000000000007992 */ /* 0x0003ec0000008000 */
[----:B-1----:R-:W1:Y:S01]  /*1e80*/  FENCE.VIEW.ASYNC.S ;  /* 0x00000000000073c6 */ /* 0x002e620000000000 */
[----:B------:R-:W-:-:S04]  /*1e90*/  PRMT R2, RZ, 0x654, R2 ;  /* 0x00000654ff027816 */ /* 0x000fc80000000002 */
[----:B-1----:R1:W-:Y:S01]  /*1ea0*/  SYNCS.ARRIVE.TRANS64.RED.A1T0 RZ, [R2+URZ], RZ ;  /* 0x000000ff02ff79a7 */ /* 0x0023e200081004ff */
[----:B--2---:R-:W-:-:S13]  /*1eb0*/  LOP3.LUT P2, RZ, R6, 0x1, RZ, 0xc0, !PT ;  /* 0x0000000106ff7812 */ /* 0x004fda000784c0ff */
[----:B------:R-:W-:Y:S01]  /*1ec0*/  @P2 SHF.R.U32.HI R3, RZ, 0x10, R5 ;  /* 0x00000010ff032819 */ /* 0x000fe20000011605 */
[----:B------:R-:W-:Y:S01]  /*1ed0*/  VOTEU.ANY UP0, P2 ;  /* 0x0000000000ff7886 */ /* 0x000fe20001000100 */
[----:B------:R-:W-:Y:S02]  /*1ee0*/  @P2 MOV R11, R4 ;  /* 0x00000004000b2202 */ /* 0x000fe40000000f00 */
[----:B------:R-:W-:Y:S02]  /*1ef0*/  @P2 R2UR.BROADCAST UR8, R3 ;  /* 0x00000000030822ca */ /* 0x000fe400008e0000 */
[----:B------:R-:W-:-:S11]  /*1f00*/  @P2 LOP3.LUT R8, R5, 0xffff, RZ, 0xc0, !PT ;  /* 0x0000ffff05082812 */ /* 0x000fd600078ec0ff */
[----:B------:R-:W-:Y:S01]  /*1f10*/  @UP0 UMOV UR36, UR8 ;  /* 0x0000000800240c82 */ /* 0x000fe20008000000 */
[----:B-1----:R-:W-:Y:S05]  /*1f20*/  @!P0 BRA `(.L_x_34) ;  /* 0x0000000000b88947 */ /* 0x002fea0003800000 */
[----:B------:R-:W4:Y:S01]  /*1f30*/  LDC.64 R4, c[0x0][0xb18] ;  /* 0x0002c600ff047b82 */ /* 0x000f220000000a00 */
[----:B------:R-:W-:-:S07]  /*1f40*/  ISETP.NE.AND P3, PT, R40, 0x1, PT ;  /* 0x000000012800780c */ /* 0x000fce0003f65270 */
[----:B------:R-:W1:Y:S08]  /*1f50*/  LDC.64 R6, c[0x0][0xb10] ;  /* 0x0002c400ff067b82 */ /* 0x000e700000000a00 */
[----:B------:R-:W2:Y:S08]  /*1f60*/  LDC R16, c[0x0][0xb20] ;  /* 0x0002c800ff107b82 */ /* 0x000eb00000000800 */
[----:B------:R-:W3:Y:S01]  /*1f70*/  LDC R18, c[0x0][0xb0c] ;  /* 0x0002c300ff127b82 */ /* 0x000ee20000000800 */
[----:B----4-:R-:W-:Y:S01]  /*1f80*/  IMAD.HI.U32 R17, R0, R5, RZ ;  /* 0x0000000500117227 */ /* 0x010fe200078e00ff */
[----:B------:R-:W-:-:S03]  /*1f90*/  ISETP.NE.AND P0, PT, R4, 0x1, PT ;  /* 0x000000010400780c */ /* 0x000fc60003f05270 */
[----:B------:R-:W-:-:S03]  /*1fa0*/  IMAD.HI.U32 R5, R8, R5, RZ ;  /* 0x0000000508057227 */ /* 0x000fc600078e00ff */
[----:B------:R-:W4:Y:S01]  /*1fb0*/  LDC.64 R2, c[0x0][0xb28] ;  /* 0x0002ca00ff027b82 */ /* 0x000f220000000a00 */
[----:B-1----:R-:W-:-:S04]  /*1fc0*/  IMAD.HI.U32 R20, R9, R6, RZ ;  /* 0x0000000609147227 */ /* 0x002fc800078e00ff */
[----:B------:R-:W-:Y:S01]  /*1fd0*/  IMAD.HI.U32 R22, R11, R6, RZ ;  /* 0x000000060b167227 */ /* 0x000fe200078e00ff */
[----:B------:R-:W-:Y:S02]  /*1fe0*/  SHF.R.U32.HI R20, RZ, R7, R20 ;  /* 0x00000007ff147219 */ /* 0x000fe40000011614 */
[-C--:B--2---:R-:W-:Y:S02]  /*1ff0*/  SHF.R.U32.HI R17, RZ, R16.reuse, R17 ;  /* 0x00000010ff117219 */ /* 0x084fe40000011611 */
[----:B------:R-:W-:Y:S02]  /*2000*/  SHF.R.U32.HI R5, RZ, R16, R5 ;  /* 0x00000010ff057219 */ /* 0x000fe40000011605 */
[----:B------:R-:W-:Y:S02]  /*2010*/  SEL R17, R0, R17, !P0 ;  /* 0x0000001100117207 */ /* 0x000fe40004000000 */
[----:B------:R-:W-:Y:S02]  /*2020*/  SHF.R.U32.HI R22, RZ, R7, R22 ;  /* 0x00000007ff167219 */ /* 0x000fe40000011616 */
[----:B---3--:R-:W-:-:S02]  /*2030*/  ISETP.NE.AND P1, PT, R18, 0x1, PT ;  /* 0x000000011200780c */ /* 0x008fc40003f25270 */
[----:B------:R-:W-:Y:S02]  /*2040*/  SEL R5, R8, R5, !P0 ;  /* 0x0000000508057207 */ /* 0x000fe40004000000 */
[----:B------:R-:W-:Y:S02]  /*2050*/  SEL R19, R9, R20, !P1 ;  /* 0x0000001409137207 */ /* 0x000fe40004800000 */
[----:B------:R-:W-:Y:S01]  /*2060*/  SEL R7, R11, R22, !P1 ;  /* 0x000000160b077207 */ /* 0x000fe20004800000 */
[----:B----4-:R-:W-:-:S04]  /*2070*/  IMAD.HI.U32 R20, R17, R2, RZ ;  /* 0x0000000211147227 */ /* 0x010fc800078e00ff */
[----:B------:R-:W-:Y:S01]  /*2080*/  IMAD.HI.U32 R6, R19, R2, RZ ;  /* 0x0000000213067227 */ /* 0x000fe200078e00ff */
[----:B------:R-:W-:-:S04]  /*2090*/  @P3 SHF.R.U32.HI R17, RZ, R3, R20 ;  /* 0x00000003ff113219 */ /* 0x000fc80000011614 */
[----:B------:R-:W-:Y:S01]  /*20a0*/  @P3 SHF.R.U32.HI R19, RZ, R3, R6 ;  /* 0x00000003ff133219 */ /* 0x000fe20000011606 */
[----:B------:R-:W-:-:S04]  /*20b0*/  IMAD R17, R40, R17, RZ ;  /* 0x0000001128117224 */ /* 0x000fc800078e02ff */
[----:B------:R-:W-:Y:S01]  /*20c0*/  IMAD R6, R40, R19, RZ ;  /* 0x0000001328067224 */ /* 0x000fe200078e02ff */
[C---:B------:R-:W-:Y:S02]  /*20d0*/  ISETP.GE.AND P0, PT, R5.reuse, R17, PT ;  /* 0x000000110500720c */ /* 0x040fe40003f06270 */
[----:B------:R-:W-:Y:S02]  /*20e0*/  IADD3 R17, PT, PT, -R5, RZ, RZ ;  /* 0x000000ff05117210 */ /* 0x000fe40007ffe1ff */
[----:B------:R-:W-:Y:S01]  /*20f0*/  ISETP.GE.OR P0, PT, R7, R6, P0 ;  /* 0x000000060700720c */ /* 0x000fe20000706670 */
[----:B------:R-:W-:-:S04]  /*2100*/  IMAD.HI.U32 R6, R5, R2, RZ ;  /* 0x0000000205067227 */ /* 0x000fc800078e00ff */
[----:B------:R-:W-:Y:S01]  /*2110*/  IMAD R8, R4, R17, R8 ;  /* 0x0000001104087224 */ /* 0x000fe200078e0208 */
[----:B------:R-:W-:-:S04]  /*2120*/  SHF.R.U32.HI R6, RZ, R3, R6 ;  /* 0x00000003ff067219 */ /* 0x000fc80000011606 */
[----:B------:R-:W-:-:S03]  /*2130*/  SEL R6, R5, R6, !P3 ;  /* 0x0000000605067207 */ /* 0x000fc60005800000 */
[----:B------:R-:W-:-:S04]  /*2140*/  @!P0 IMAD.HI.U32 R16, R7, R2, RZ ;  /* 0x0000000207108227 */ /* 0x000fc800078e00ff */
[----:B------:R-:W-:Y:S01]  /*2150*/  IMAD.MOV R2, RZ, RZ, -R6 ;  /* 0x000000ffff027224 */ /* 0x000fe200078e0a06 */
[----:B------:R-:W-:-:S03]  /*2160*/  @!P0 SHF.R.U32.HI R16, RZ, R3, R16 ;  /* 0x00000003ff108219 */ /* 0x000fc60000011610 */
[----:B------:R-:W-:Y:S01]  /*2170*/  IMAD R2, R40, R2, R5 ;  /* 0x0000000228027224 */ /* 0x000fe200078e0205 */
        /* <DEDUP_REMOVED lines=9> */
.L_x_34:
[----:B------:R-:W1:Y:S02]  /*2210*/  LDCU UR8, c[0x0][0xb30] ;  /* 0x00016600ff0877ac */ /* 0x000e640008000800 */
[----:B-1----:R-:W-:-:S09]  /*2220*/  UISETP.NE.AND UP0, UPT, UR8, 0x1, UPT ;  /* 0x000000010800788c */ /* 0x002fd2000bf05270 */
[----:B------:R-:W-:Y:S05]  /*2230*/  BRA.U UP0, `(.L_x_35) ;  /* 0x0000000100407547 */ /* 0x000fea000b800000 */
[----:B------:R-:W1:Y:S08]  /*2240*/  LDC.64 R4, c[0x0][0xb10] ;  /* 0x0002c400ff047b82 */ /* 0x000e700000000a00 */
[----:B------:R-:W2:Y:S08]  /*2250*/  LDC.64 R2, c[0x0][0xb18] ;  /* 0x0002c600ff027b82 */ /* 0x000eb00000000a00 */
[----:B------:R-:W3:Y:S08]  /*2260*/  LDC R6, c[0x0][0xb20] ;  /* 0x0002c800ff067b82 */ /* 0x000ef00000000800 */
[----:B------:R-:W4:Y:S01]  /*2270*/  LDC R16, c[0x0][0xb0c] ;  /* 0x0002c300ff107b82 */ /* 0x000f220000000800 */
[----:B-1----:R-:W-:-:S05]  /*2280*/  IMAD.HI.U32 R4, R11, R4, RZ ;  /* 0x000000040b047227 */ /* 0x002fca00078e00ff */
[----:B------:R-:W-:Y:S01]  /*2290*/  SHF.R.U32.HI R4, RZ, R5, R4 ;  /* 0x00000005ff047219 */ /* 0x000fe20000011604 */
[----:B--2---:R-:W-:Y:S01]  /*22a0*/  IMAD.HI.U32 R3, R8, R3, RZ ;  /* 0x0000000308037227 */ /* 0x004fe200078e00ff */
[----:B------:R-:W-:-:S04]  /*22b0*/  ISETP.NE.AND P0, PT, R2, 0x1, PT ;  /* 0x000000010200780c */ /* 0x000fc80003f05270 */
[----:B---3--:R-:W-:-:S04]  /*22c0*/  SHF.R.U32.HI R3, RZ, R6, R3 ;  /* 0x00000006ff037219 */ /* 0x008fc80000011603 */
[----:B------:R-:W-:Y:S02]  /*22d0*/  SEL R3, R8, R3, !P0 ;  /* 0x0000000308037207 */ /* 0x000fe40004000000 */
[----:B----4-:R-:W-:-:S04]  /*22e0*/  ISETP.NE.AND P1, PT, R16, 0x1, PT ;  /* 0x000000011000780c */ /* 0x010fc80003f25270 */
[----:B------:R-:W-:-:S05]  /*22f0*/  SEL R4, R11, R4, !P1 ;  /* 0x000000040b047207 */ /* 0x000fca0004800000 */
[----:B------:R-:W-:Y:S02]  /*2300*/  IMAD.IADD R5, R3, 0x1, -R4 ;  /* 0x0000000103057824 */ /* 0x000fe400078e0a04 */
[----:B------:R-:W-:Y:S02]  /*2310*/  IMAD.IADD R3, R4, 0x1, -R3 ;  /* 0x0000000104037824 */ /* 0x000fe400078e0a03 */
[----:B------:R-:W-:Y:S02]  /*2320*/  IMAD R11, R5, R16, R11 ;  /* 0x00000010050b7224 */ /* 0x000fe400078e020b */
[----:B------:R-:W-:-:S07]  /*2330*/  IMAD R8, R3, R2, R8 ;  /* 0x0000000203087224 */ /* 0x000fce00078e0208 */
.L_x_35:
[----:B------:R-:W-:Y:S01]  /*2340*/  VIADD R14, R14, 0x1 ;  /* 0x000000010e0e7836 */ /* 0x000fe20000000000 */
[----:B------:R-:W-:Y:S01]  /*2350*/  PLOP3.LUT P1, PT, PT, PT, PT, 0x80, 0x8 ;  /* 0x000000000008781c */ /* 0x000fe20003f2f070 */
[----:B------:R-:W-:Y:S02]  /*2360*/  IMAD.IADD R21, R11, 0x1, R90 ;  /* 0x000000010b157824 */ /* 0x000fe400078e025a */
[----:B------:R-:W-:Y:S01]  /*2370*/  IMAD.IADD R20, R8, 0x1, R83 ;  /* 0x0000000108147824 */ /* 0x000fe200078e0253 */
[----:B------:R-:W-:-:S04]  /*2380*/  ISETP.NE.AND P0, PT, R14, 0x2, PT ;  /* 0x000000020e00780c */ /* 0x000fc80003f05270 */
[----:B------:R-:W-:Y:S02]  /*2390*/  SEL R2, RZ, 0x1, P0 ;  /* 0x00000001ff027807 */ /* 0x000fe40000000000 */
[----:B------:R-:W-:Y:S02]  /*23a0*/  SEL R14, R14, RZ, P0 ;  /* 0x000000ff0e0e7207 */ /* 0x000fe40000000000 */
[----:B------:R-:W-:Y:S01]  /*23b0*/  LOP3.LUT R13, R13, R2, RZ, 0x3c, !PT ;  /* 0x000000020d0d7212 */ /* 0x000fe200078e3cff */
[----:B------:R-:W-:Y:S06]  /*23c0*/  @P2 BRA `(.L_x_36) ;  /* 0xfffffff000982947 */ /* 0x000fec000383ffff */
[----:B------:R-:W-:Y:S01]  /*23d0*/  UIADD3 UR4, UPT, UPT, UR4, 0x50, URZ ;  /* 0x0000005004047890 */ /* 0x000fe2000fffe0ff */
[----:B------:R-:W-:-:S03]  /*23e0*/  SHF.L.U32 R3, R15, 0x1f, RZ ;  /* 0x0000001f0f037819 */ /* 0x000fc600000006ff */
[----:B------:R-:W-:-:S09]  /*23f0*/  ULEA UR5, UR6, UR4, 0x3 ;  /* 0x0000000406057291 */ /* 0x000fd2000f8e18ff */
[----:B------:R-:W1:Y:S02]  /*2400*/  SYNCS.PHASECHK.TRANS64.TRYWAIT P0, [UR5], R3 ;  /* 0x00000003ff0075a7 */ /* 0x000e640008001105 */
[----:B-1----:R-:W-:Y:S05]  /*2410*/  @!P0 BRA `(.L_x_37) ;  /* 0x0000007000488947 */ /* 0x002fea0003800000 */
.L_x_137:
[----:B------:R-:W-:-:S04]  /*2420*/  UIADD3 UR6, UPT, UPT, UR6, 0x1, URZ ;  /* 0x0000000106067890 */ /* 0x000fc8000fffe0ff */
[----:B------:R-:W-:-:S04]  /*2430*/  UISETP.NE.AND UP0, UPT, UR6, 0xa, UPT ;  /* 0x0000000a0600788c */ /* 0x000fc8000bf05270 */
[----:B------:R-:W-:Y:S02]  /*2440*/  USEL UR7, URZ, 0x1, UP0 ;  /* 0x00000001ff077887 */ /* 0x000fe40008000000 */
[----:B------:R-:W-:-:S04]  /*2450*/  USEL UR6, UR6, URZ, UP0 ;  /* 0x000000ff06067287 */ /* 0x000fc80008000000 */
[----:B------:R-:W-:Y:S01]  /*2460*/  ULEA UR5, UR6, UR4, 0x3 ;  /* 0x0000000406057291 */ /* 0x000fe2000f8e18ff */
[----:B------:R-:W-:-:S04]  /*2470*/  LOP3.LUT R2, R15, UR7, RZ, 0x3c, !PT ;  /* 0x000000070f027c12 */ /* 0x000fc8000f8e3cff */
[----:B-1----:R-:W-:-:S04]  /*2480*/  SHF.L.U32 R3, R2, 0x1f, RZ ;  /* 0x0000001f02037819 */ /* 0x002fc800000006ff */
[----:B------:R-:W1:Y:S02]  /*2490*/  SYNCS.PHASECHK.TRANS64.TRYWAIT P0, [UR5], R3 ;  /* 0x00000003ff0075a7 */ /* 0x000e640008001105 */
[----:B-1----:R-:W-:Y:S05]  /*24a0*/  @!P0 BRA `(.L_x_38) ;  /* 0x00000070003c8947 */ /* 0x002fea0003800000 */
.L_x_139:
        /* <DEDUP_REMOVED lines=9> */
.L_x_141:
        /* <DEDUP_REMOVED lines=9> */
.L_x_143:
        /* <DEDUP_REMOVED lines=9> */
.L_x_145:
        /* <DEDUP_REMOVED lines=9> */
.L_x_147:
        /* <DEDUP_REMOVED lines=9> */
.L_x_149:
        /* <DEDUP_REMOVED lines=9> */
.L_x_151:
        /* <DEDUP_REMOVED lines=9> */
.L_x_153:
[----:B------:R-:W-:-:S04]  /*28a0*/  UIADD3 UR6, UPT, UPT, UR6, 0x1, URZ ;  /* 0x0000000106067890 */ /* 0x000fc8000fffe0ff */
[----:B------:R-:W-:-:S04]  /*28b0*/  UISETP.NE.AND UP0, UPT, UR6, 0xa, UPT ;  /* 0x0000000a0600788c */ /* 0x000fc8000bf05270 */
[----:B------:R-:W-:Y:S02]  /*28c0*/  USEL UR5, URZ, 0x1, UP0 ;  /* 0x00000001ff057887 */ /* 0x000fe40008000000 */
[----:B------:R-:W-:-:S04]  /*28d0*/  USEL UR6, UR6, URZ, UP0 ;  /* 0x000000ff06067287 */ /* 0x000fc80008000000 */
[----:B------:R-:W-:Y:S01]  /*28e0*/  ULEA UR6, UR6, UR4, 0x3 ;  /* 0x0000000406067291 */ /* 0x000fe2000f8e18ff */
[----:B-1----:R-:W-:-:S04]  /*28f0*/  LOP3.LUT R3, R2, UR5, RZ, 0x3c, !PT ;  /* 0x0000000502037c12 */ /* 0x002fc8000f8e3cff */
[----:B------:R-:W-:Y:S01]  /*2900*/  SHF.L.U32 R3, R3, 0x1f, RZ ;  /* 0x0000001f03037819 */ /* 0x000fe200000006ff */
[----:B----4-:R-:W-:-:S07]  /*2910*/  IMAD.U32 R0, RZ, RZ, UR6 ;  /* 0x00000006ff007e24 */ /* 0x010fce000f8e00ff */
.L_x_46:
[----:B-1----:R1:W2:Y:S02]  /*2920*/  SYNCS.PHASECHK.TRANS64.TRYWAIT P0, [R0+URZ], R3 ;  /* 0x00000003000075a7 */ /* 0x0022a400080011ff */
[----:B--2---:R-:W-:Y:S05]  /*2930*/  @!P0 NANOSLEEP.SYNCS 0x989680 ;  /* 0x009896800000895d */ /* 0x004fea0003900000 */
[----:B------:R-:W2:Y:S02]  /*2940*/  @!P0 SYNCS.PHASECHK.TRANS64 P0, [R0+URZ], R3 ;  /* 0x00000003000085a7 */ /* 0x000ea400080010ff */
[----:B--2---:R-:W-:Y:S05]  /*2950*/  @P0 EXIT ;  /* 0x000000000000094d */ /* 0x004fea0003800000 */
[----:B------:R-:W-:Y:S05]  /*2960*/  BRA `(.L_x_46) ;  /* 0xfffffffc00ec7947 */ /* 0x000fea000383ffff */
.L_x_18:
[----:B------:R-:W-:-:S04]  /*2970*/  UISETP.NE.AND UP1, UPT, UR37, URZ, UPT ;  /* 0x000000ff2500728c */ /* 0x000fc8000bf25270 */
[----:B------:R-:W-:-:S09]  /*2980*/  UISETP.NE.OR UP1, UPT, UR8, 0x1, UP1 ;  /* 0x000000010800788c */ /* 0x000fd20008f25670 */
[----:B------:R-:W-:Y:S05]  /*2990*/  BRA.U UP1, `(.L_x_47) ;  /* 0x0000000501487547 */ /* 0x000fea000b800000 */
[----:B------:R-:W-:Y:S01]  /*29a0*/  ISETP.NE.AND P2, PT, R2, RZ, PT ;  /* 0x000000ff0200720c */ /* 0x000fe20003f45270 */
[----:B------:R-:W-:Y:S01]  /*29b0*/  IMAD.MOV.U32 R12, RZ, RZ, 0x1 ;  /* 0x00000001ff0c7424 */ /* 0x000fe200078e00ff */
[----:B------:R-:W-:Y:S02]  /*29c0*/  CS2R R10, SRZ ;  /* 0x00000000000a7805 */ /* 0x000fe4000001ff00 */
[----:B------:R-:W-:Y:S01]  /*29d0*/  CS2R R8, SRZ ;  /* 0x0000000000087805 */ /* 0x000fe2000001ff00 */
[----:B------:R-:W-:Y:S01]  /*29e0*/  UMOV UR4, 0x400 ;  /* 0x0000040000047882 */ /* 0x000fe20000000000 */
[----:B------:R-:W-:Y:S01]  /*29f0*/  UMOV UR6, URZ ;  /* 0x000000ff00067c82 */ /* 0x000fe20008000000 */
[----:B------:R-:W-:-:S12]  /*2a00*/  ULEA UR37, UR37, UR4, 0x18 ;  /* 0x0000000425257291 */ /* 0x000fd8000f8ec0ff */
.L_x_51:
[----:B------:R-:W-:Y:S02]  /*2a10*/  LEA R0, R8, UR37, 0x3 ;  /* 0x0000002508007c11 */ /* 0x000fe4000f8e18ff */
[----:B------:R-:W-:-:S03]  /*2a20*/  SHF.L.U32 R5, R9, 0x1f, RZ ;  /* 0x0000001f09057819 */ /* 0x000fc600000006ff */
[----:B------:R-:W-:Y:S01]  /*2a30*/  VIADD R4, R0, 0x160 ;  /* 0x0000016000047836 */ /* 0x000fe20000000000 */
[----:B------:R-:W1:Y:S02]  /*2a40*/  SYNCS.PHASECHK.TRANS64.TRYWAIT P0, [R0+URZ+0x150], R5 ;  /* 0x00015005000075a7 */ /* 0x000e6400080011ff */
[----:B-1----:R-:W-:Y:S05]  /*2a50*/  @!P0 BRA `(.L_x_48) ;  /* 0x0000006c00908947 */ /* 0x002fea0003800000 */
.L_x_154:
[----:B------:R-:W-:Y:S01]  /*2a60*/  ULEA UR5, UR6, UR37, 0x3 ;  /* 0x0000002506057291 */ /* 0x000fe2000f8e18ff */
[----:B------:R-:W-:Y:S02]  /*2a70*/  PRMT R4, RZ, 0x654, R4 ;  /* 0x00000654ff047816 */ /* 0x000fe40000000004 */
[----:B-1----:R-:W-:Y:S01]  /*2a80*/  SHF.L.U32 R5, R12, 0x1f, RZ ;  /* 0x0000001f0c057819 */ /* 0x002fe200000006ff */
[----:B------:R-:W-:Y:S01]  /*2a90*/  UIADD3 UR4, UPT, UPT, UR5, 0xf0, URZ ;  /* 0x000000f005047890 */ /* 0x000fe2000fffe0ff */
[----:B------:R1:W-:Y:S05]  /*2aa0*/  SYNCS.ARRIVE.TRANS64.RED.A1T0 RZ, [R4+URZ], RZ ;  /* 0x000000ff04ff79a7 */ /* 0x0003ea00081004ff */
[----:B------:R-:W-:Y:S01]  /*2ab0*/  IMAD.U32 R7, RZ, RZ, UR4 ;  /* 0x00000004ff077e24 */ /* 0x000fe2000f8e00ff */
[----:B------:R-:W2:Y:S04]  /*2ac0*/  SYNCS.PHASECHK.TRANS64.TRYWAIT P0, [UR5+0x100], R5 ;  /* 0x00010005ff0075a7 */ /* 0x000ea80008001105 */
[----:B------:R-:W-:Y:S01]  /*2ad0*/  PRMT R6, R2, 0x654, R7 ;  /* 0x0000065402067816 */ /* 0x000fe20000000007 */
[----:B-1----:R-:W-:Y:S01]  /*2ae0*/  @!P2 IMAD.MOV.U32 R4, RZ, RZ, 0x10 ;  /* 0x00000010ff04a424 */ /* 0x002fe200078e00ff */
[----:B--2---:R-:W-:Y:S06]  /*2af0*/  @!P0 BRA `(.L_x_49) ;  /* 0x0000006c007c8947 */ /* 0x004fec0003800000 */
.L_x_156:
[----:B------:R-:W-:Y:S01]  /*2b00*/  ULEA UR4, UR6, UR37, 0x4 ;  /* 0x0000002506047291 */ /* 0x000fe2000f8e20ff */
[----:B------:R-:W-:Y:S01]  /*2b10*/  SEL R3, R6, R3, !P2 ;  /* 0x0000000306037207 */ /* 0x000fe20005000000 */
[----:B------:R-:W-:Y:S01]  /*2b20*/  UIADD3 UR5, UPT, UPT, UR5, 0xf0, URZ ;  /* 0x000000f005057890 */ /* 0x000fe2000fffe0ff */
[----:B-1----:R-:W-:Y:S01]  /*2b30*/  LEA R0, R11, UR37, 0x3 ;  /* 0x000000250b007c11 */ /* 0x002fe2000f8e18ff */
[----:B------:R-:W-:Y:S01]  /*2b40*/  UIADD3 UR4, UPT, UPT, UR4, 0x180, URZ ;  /* 0x0000018004047890 */ /* 0x000fe2000fffe0ff */
[----:B------:R-:W-:Y:S01]  /*2b50*/  SHF.L.U32 R5, R10, 0x1f, RZ ;  /* 0x0000001f0a057819 */ /* 0x000fe200000006ff */
[----:B------:R1:W-:Y:S01]  /*2b60*/  @!P2 SYNCS.ARRIVE.TRANS64.RED RZ, [R3+URZ], R4 ;  /* 0x0000000403ffa9a7 */ /* 0x0003e200080004ff */
[----:B------:R-:W-:Y:S01]  /*2b70*/  UIADD3 UR6, UPT, UPT, UR6, 0x1, URZ ;  /* 0x0000000106067890 */ /* 0x000fe2000fffe0ff */
[----:B------:R-:W-:-:S03]  /*2b80*/  VIADD R8, R8, 0x1 ;  /* 0x0000000108087836 */ /* 0x000fc60000000000 */
[----:B------:R-:W-:Y:S02]  /*2b90*/  UISETP.NE.AND UP0, UPT, UR6, 0x2, UPT ;  /* 0x000000020600788c */ /* 0x000fe4000bf05270 */
[----:B------:R-:W-:Y:S06]  /*2ba0*/  UGETNEXTWORKID.BROADCAST [UR4], [UR5] ;  /* 0x00000000040073ca */ /* 0x000fec0008000100 */
[----:B------:R-:W-:Y:S01]  /*2bb0*/  USEL UR4, URZ, 0x1, UP0 ;  /* 0x00000001ff047887 */ /* 0x000fe20008000000 */
[----:B------:R-:W-:Y:S01]  /*2bc0*/  ISETP.NE.AND P0, PT, R8, 0x2, PT ;  /* 0x000000020800780c */ /* 0x000fe20003f05270 */
[----:B------:R-:W-:Y:S01]  /*2bd0*/  USEL UR6, UR6, URZ, UP0 ;  /* 0x000000ff06067287 */ /* 0x000fe20008000000 */
[----:B------:R-:W2:Y:S03]  /*2be0*/  SYNCS.PHASECHK.TRANS64.TRYWAIT P1, [R0+URZ+0xf0], R5 ;  /* 0x0000f005000075a7 */ /* 0x000ea600080211ff */
[----:B------:R-:W-:Y:S01]  /*2bf0*/  LOP3.LUT R12, R12, UR4, RZ, 0x3c, !PT ;  /* 0x000000040c0c7c12 */ /* 0x000fe2000f8e3cff */
[----:B-12---:R-:W-:Y:S07]  /*2c00*/  @!P1 BRA `(.L_x_50) ;  /* 0x0000006c00509947 */ /* 0x006fee0003800000 */
.L_x_157:
[C---:B------:R-:W-:Y:S01]  /*2c10*/  LEA R4, R11.reuse, UR37, 0x4 ;  /* 0x000000250b047c11 */ /* 0x040fe2000f8e20ff */
[----:B-1----:R-:W-:Y:S01]  /*2c20*/  VIADD R0, R0, 0x100 ;  /* 0x0000010000007836 */ /* 0x002fe20000000000 */
[----:B------:R-:W-:Y:S01]  /*2c30*/  SEL R8, R8, RZ, P0 ;  /* 0x000000ff08087207 */ /* 0x000fe20000000000 */
[----:B------:R-:W-:-:S03]  /*2c40*/  VIADD R11, R11, 0x1 ;  /* 0x000000010b0b7836 */ /* 0x000fc60000000000 */
[----:B------:R-:W1:Y:S01]  /*2c50*/  LDS.128 R4, [R4+0x180] ;  /* 0x0001800004047984 */ /* 0x000e620000000c00 */
[----:B------:R-:W-:Y:S02]  /*2c60*/  PRMT R0, RZ, 0x654, R0 ;  /* 0x00000654ff007816 */ /* 0x000fe40000000000 */
[C---:B------:R-:W-:Y:S01]  /*2c70*/  ISETP.NE.AND P1, PT, R11.reuse, 0x2, PT ;  /* 0x000000020b00780c */ /* 0x040fe20003f25270 */
[----:B------:R-:W-:Y:S01]  /*2c80*/  @!PT LDS RZ, [RZ] ;  /* 0x00000000fffff984 */ /* 0x000fe20000000800 */
[----:B------:R-:W-:Y:S01]  /*2c90*/  @!PT LDS RZ, [RZ] ;  /* 0x00000000fffff984 */ /* 0x000fe20000000800 */
[----:B------:R-:W-:Y:S01]  /*2ca0*/  @!PT LDS RZ, [RZ] ;  /* 0x00000000fffff984 */ /* 0x000fe20000000800 */
[----:B------:R-:W-:Y:S01]  /*2cb0*/  @!PT LDS RZ, [RZ] ;  /* 0x00000000fffff984 */ /* 0x000fe20000000800 */
[----:B------:R2:W-:Y:S06]  /*2cc0*/  MEMBAR.ALL.CTA ;  /* 0x0000000000007992 */ /* 0x0005ec0000008000 */
[----:B--2---:R-:W2:Y:S01]  /*2cd0*/  FENCE.VIEW.ASYNC.S ;  /* 0x00000000000073c6 */ /* 0x004ea20000000000 */
[----:B------:R-:W-:Y:S01]  /*2ce0*/  SEL R11, R11, RZ, P1 ;  /* 0x000000ff0b0b7207 */ /* 0x000fe20000800000 */
[----:B--2---:R2:W-:Y:S01]  /*2cf0*/  SYNCS.ARRIVE.TRANS64.RED.A1T0 RZ, [R0+URZ], RZ ;  /* 0x000000ff00ff79a7 */ /* 0x0045e200081004ff */
[----:B-1----:R-:W-:-:S02]  /*2d00*/  LOP3.LUT P3, RZ, R6, 0x1, RZ, 0xc0, !PT ;  /* 0x0000000106ff7812 */ /* 0x002fc4000786c0ff */
[----:B------:R-:W-:-:S04]  /*2d10*/  SEL R5, RZ, 0x1, P1 ;  /* 0x00000001ff057807 */ /* 0x000fc80000800000 */
[----:B------:R-:W-:Y:S02]  /*2d20*/  LOP3.LUT R10, R10, R5, RZ, 0x3c, !PT ;  /* 0x000000050a0a7212 */ /* 0x000fe400078e3cff */
[----:B--2---:R-:W-:-:S04]  /*2d30*/  SEL R0, RZ, 0x1, P0 ;  /* 0x00000001ff007807 */ /* 0x004fc80000000000 */
[----:B------:R-:W-:Y:S01]  /*2d40*/  LOP3.LUT R9, R9, R0, RZ, 0x3c, !PT ;  /* 0x0000000009097212 */ /* 0x000fe200078e3cff */
[----:B------:R-:W-:Y:S06]  /*2d50*/  @P3 BRA `(.L_x_51) ;  /* 0xfffffffc002c3947 */ /* 0x000fec000383ffff */
[----:B------:R-:W-:Y:S01]  /*2d60*/  ULEA UR5, UR6, UR37, 0x3 ;  /* 0x0000002506057291 */ /* 0x000fe2000f8e18ff */
[----:B------:R-:W-:-:S08]  /*2d70*/  SHF.L.U32 R3, R12, 0x1f, RZ ;  /* 0x0000001f0c037819 */ /* 0x000fd000000006ff */
[----:B------:R-:W1:Y:S02]  /*2d80*/  SYNCS.PHASECHK.TRANS64 P0, [UR5+0x100], R3 ;  /* 0x00010003ff0075a7 */ /* 0x000e640008001005 */
[----:B-1----:R-:W-:Y:S05]  /*2d90*/  @P0 BRA `(.L_x_52) ;  /* 0x0000000000080947 */ /* 0x002fea0003800000 */
[----:B------:R-:W1:Y:S02]  /*2da0*/  SYNCS.PHASECHK.TRANS64.TRYWAIT P0, [UR5+0x100], R3 ;  /* 0x00010003ff0075a7 */ /* 0x000e640008001105 */
[----:B-1----:R-:W-:Y:S05]  /*2db0*/  @!P0 BRA `(.L_x_53) ;  /* 0x0000006800f88947 */ /* 0x002fea0003800000 */
.L_x_52:
[----:B------:R-:W-:-:S04]  /*2dc0*/  UIADD3 UR4, UPT, UPT, UR6, 0x1, URZ ;  /* 0x0000000106047890 */ /* 0x000fc8000fffe0ff */
[----:B------:R-:W-:-:S04]  /*2dd0*/  UISETP.NE.AND UP0, UPT, UR4, 0x2, UPT ;  /* 0x000000020400788c */ /* 0x000fc8000bf05270 */
[----:B------:R-:W-:Y:S02]  /*2de0*/  USEL UR7, URZ, 0x1, UP0 ;  /* 0x00000001ff077887 */ /* 0x000fe40008000000 */
[----:B------:R-:W-:-:S04]  /*2df0*/  USEL UR4, UR4, URZ, UP0 ;  /* 0x000000ff04047287 */ /* 0x000fc80008000000 */
[----:B------:R-:W-:Y:S01]  /*2e00*/  ULEA UR4, UR4, UR37, 0x3 ;  /* 0x0000002504047291 */ /* 0x000fe2000f8e18ff */
[----:B-1----:R-:W-:-:S04]  /*2e10*/  LOP3.LUT R3, R12, UR7, RZ, 0x3c, !PT ;  /* 0x000000070c037c12 */ /* 0x002fc8000f8e3cff */
[----:B------:R-:W-:-:S04]  /*2e20*/  SHF.L.U32 R0, R3, 0x1f, RZ ;  /* 0x0000001f03007819 */ /* 0x000fc800000006ff */
[----:B------:R-:W1:Y:S02]  /*2e30*/  SYNCS.PHASECHK.TRANS64 P0, [UR4+0x100], R0 ;  /* 0x00010000ff0075a7 */ /* 0x000e640008001004 */
[----:B-1----:R-:W-:Y:S05]  /*2e40*/  @P0 EXIT ;  /* 0x000000000000094d */ /* 0x002fea0003800000 */
[----:B------:R-:W-:Y:S02]  /*2e50*/  SHF.L.U32 R3, R3, 0x1f, RZ ;  /* 0x0000001f03037819 */ /* 0x000fe400000006ff */
[----:B------:R-:W-:-:S07]  /*2e60*/  MOV R0, UR4 ;  /* 0x0000000400007c02 */ /* 0x000fce0008000f00 */
.L_x_54:
[----:B-1----:R1:W2:Y:S02]  /*2e70*/  SYNCS.PHASECHK.TRANS64.TRYWAIT P0, [R0+URZ+0x100], R3 ;  /* 0x00010003000075a7 */ /* 0x0022a400080011ff */
[----:B--2---:R-:W-:Y:S05]  /*2e80*/  @!P0 NANOSLEEP.SYNCS 0x989680 ;  /* 0x009896800000895d */ /* 0x004fea0003900000 */
[----:B------:R-:W2:Y:S02]  /*2e90*/  @!P0 SYNCS.PHASECHK.TRANS64 P0, [R0+URZ+0x100], R3 ;  /* 0x00010003000085a7 */ /* 0x000ea400080010ff */
[----:B--2---:R-:W-:Y:S05]  /*2ea0*/  @P0 EXIT ;  /* 0x000000000000094d */ /* 0x004fea0003800000 */
[----:B------:R-:W-:Y:S05]  /*2eb0*/  BRA `(.L_x_54) ;  /* 0xfffffffc00ec7947 */ /* 0x000fea000383ffff */
.L_x_47:
[----:B------:R-:W-:-:S09]  /*2ec0*/  UISETP.NE.AND UP1, UPT, UR8, URZ, UPT ;  /* 0x000000ff0800728c */ /* 0x000fd2000bf25270 */
[----:B------:R-:W-:Y:S05]  /*2ed0*/  BRA.U UP1, `(.L_x_55) ;  /* 0x0000000d01947547 */ /* 0x000fea000b800000 */
[----:B------:R-:W-:Y:S01]  /*2ee0*/  UMOV UR4, 0x40 ;  /* 0x0000004000047882 */ /* 0x000fe20000000000 */
[----:B------:R-:W-:Y:S01]  /*2ef0*/  NOP ;  /* 0x0000000000007918 */ /* 0x000fe20000000000 */
[----:B------:R-:W-:Y:S01]  /*2f00*/  ULEA UR4, UR37, UR4, 0x18 ;  /* 0x0000000425047291 */ /* 0x000fe2000f8ec0ff */
[----:B------:R-:W-:Y:S02]  /*2f10*/  UMOV UR5, 0x400 ;  /* 0x0000040000057882 */ /* 0x000fe40000000000 */
[----:B------:R-:W-:-:S06]  /*2f20*/  ULEA UR37, UR37, UR5, 0x18 ;  /* 0x0000000525257291 */ /* 0x000fcc000f8ec0ff */
[----:B------:R-:W1:Y:S02]  /*2f30*/  LDS.U8 R0, [UR4+0x1c] ;  /* 0x00001c04ff007984 */ /* 0x000e640008000000 */
[----:B-1----:R-:W-:-:S13]  /*2f40*/  ISETP.NE.AND P0, PT, R0, RZ, PT ;  /* 0x000000ff0000720c */ /* 0x002fda0003f05270 */
[----:B------:R-:W-:Y:S05]  /*2f50*/  @P0 BRA `(.L_x_56) ;  /* 0x0000000000580947 */ /* 0x000fea0003800000 */
[----:B------:R-:W-:-:S13]  /*2f60*/  ELECT P0, URZ, PT ;  /* 0x0000000000ff782f */ /* 0x000fda0003800000 */
[----:B------:R-:W-:Y:S05]  /*2f70*/  @!P0 BRA `(.L_x_57) ;  /* 0x0000000000608947 */ /* 0x000fea0003800000 */
[----:B------:R-:W-:Y:S01]  /*2f80*/  UMOV UR5, 0x10 ;  /* 0x0000001000057882 */ /* 0x000fe20000000000 */
[----:B------:R-:W-:Y:S01]  /*2f90*/  HFMA2 R0, -RZ, RZ, 0, 5.9604644775390625e-08 ;  /* 0x00000001ff007431 */ /* 0x000fe200000001ff */
[----:B------:R-:W-:-:S03]  /*2fa0*/  MOV R2, 0xffff ;  /* 0x0000ffff00027802 */ /* 0x000fc60000000f00 */
[----:B------:R-:W-:Y:S04]  /*2fb0*/  DEPBAR.LE SB1, 0x36 ;  /* 0x00009d800000791a */ /* 0x000fe80000000000 */
[----:B------:R-:W1:Y:S02]  /*2fc0*/  UTCATOMSWS.FIND_AND_SET.ALIGN UP0, UR5, UR5 ;  /* 0x00000005000575e3 */ /* 0x000e640008000800 */
[----:B-1----:R-:W-:Y:S01]  /*2fd0*/  MOV R3, UR5 ;  /* 0x0000000500037c02 */ /* 0x002fe20008000f00 */
[----:B------:R-:W-:Y:S06]  /*2fe0*/  BRA.U UP0, `(.L_x_58) ;  /* 0x0000000100187547 */ /* 0x000fec000b800000 */
.L_x_59:
[----:B------:R-:W-:Y:S05]  /*2ff0*/  NANOSLEEP 0x64 ;  /* 0x000000640000795d */ /* 0x000fea0003800000 */
[----:B------:R-:W-:-:S05]  /*3000*/  UMOV UR5, 0x10 ;  /* 0x0000001000057882 */ /* 0x000fca0000000000 */
[----:B------:R-:W-:Y:S04]  /*3010*/  DEPBAR.LE SB1, 0x36 ;  /* 0x00009d800000791a */ /* 0x000fe80000000000 */
[----:B------:R-:W1:Y:S02]  /*3020*/  UTCATOMSWS.FIND_AND_SET.ALIGN UP0, UR5, UR5 ;  /* 0x00000005000575e3 */ /* 0x000e640008000800 */
[----:B-1----:R-:W-:Y:S01]  /*3030*/  MOV R3, UR5 ;  /* 0x0000000500037c02 */ /* 0x002fe20008000f00 */
[----:B------:R-:W-:Y:S05]  /*3040*/  BRA.U !UP0, `(.L_x_59) ;  /* 0xfffffffd08e87547 */ /* 0x000fea000b83ffff */
.L_x_58:
[-C--:B------:R-:W-:Y:S02]  /*3050*/  SHF.L.U32 R2, R2, R3.reuse, RZ ;  /* 0x0000000302027219 */ /* 0x080fe400000006ff */
[----:B------:R-:W-:Y:S01]  /*3060*/  SHF.L.U32 R0, R0, R3, RZ ;  /* 0x0000000300007219 */ /* 0x000fe200000006ff */
[----:B------:R-:W-:Y:S02]  /*3070*/  IMAD.SHL.U32 R3, R3, 0x20, RZ ;  /* 0x0000002003037824 */ /* 0x000fe400078e00ff */
[----:B------:R1:W-:Y:S04]  /*3080*/  ATOMS.OR RZ, [UR4+0x14], R2 ;  /* 0x00001402ffff798c */ /* 0x0003e8000b000004 */
[----:B------:R1:W-:Y:S04]  /*3090*/  ATOMS.OR RZ, [UR4+0x18], R0 ;  /* 0x00001800ffff798c */ /* 0x0003e8000b000004 */
[----:B------:R1:W-:Y:S01]  /*30a0*/  STS [UR37+0x1a0], R3 ;  /* 0x0001a003ff007988 */ /* 0x0003e20008000825 */
[----:B------:R-:W-:Y:S05]  /*30b0*/  BRA `(.L_x_57) ;  /* 0x0000000000107947 */ /* 0x000fea0003800000 */
.L_x_56:
[----:B------:R-:W-:Y:S02]  /*30c0*/  MOV R0, 0xffffffff ;  /* 0xffffffff00007802 */ /* 0x000fe40000000f00 */
[----:B------:R-:W-:-:S03]  /*30d0*/  MOV R2, 0x3100 ;  /* 0x0000310000027802 */ /* 0x000fc60000000f00 */
[----:B------:R1:W-:Y:S04]  /*30e0*/  STS [UR37+0x1a0], R0 ;  /* 0x0001a000ff007988 */ /* 0x0003e80008000825 */
[----:B-1-3-5:R-:W-:Y:S05]  /*30f0*/  CALL.REL.NOINC `($__internal_1_$__cuda_sm10x_tcgen05_guardrail_trap_phase_invalid_during_alloc) ;  /* 0x00000070003c7944 */ /* 0x02afea0003c00000 */
.L_x_57:
[----:B------:R-:W-:Y:S05]  /*3100*/  WARPSYNC.ALL ;  /* 0x0000000000007948 */ /* 0x000fea0003800000 */
[----:B------:R-:W2:Y:S01]  /*3110*/  S2UR UR6, SR_CgaCtaId ;  /* 0x00000000000679c3 */ /* 0x000ea20000008800 */
[----:B------:R-:W-:Y:S01]  /*3120*/  UMOV UR4, 0x400 ;  /* 0x0000040000047882 */ /* 0x000fe20000000000 */
[----:B------:R-:W-:-:S06]  /*3130*/  NOP ;  /* 0x0000000000007918 */ /* 0x000fcc0000000000 */
[----:B------:R-:W-:Y:S06]  /*3140*/  BAR.ARV 0x6, 0xa0 ;  /* 0x0182800000007b1d */ /* 0x000fec0000002000 */
[----:B------:R-:W4:Y:S01]  /*3150*/  LDCU UR7, c[0x0][0x38c] ;  /* 0x00007180ff0777ac */ /* 0x000f220008000800 */
[----:B------:R-:W-:Y:S01]  /*3160*/  IMAD.MOV.U32 R11, RZ, RZ, 0x1 ;  /* 0x00000001ff0b7424 */ /* 0x000fe200078e00ff */
[----:B------:R-:W-:Y:S01]  /*3170*/  CS2R R8, SRZ ;  /* 0x0000000000087805 */ /* 0x000fe2000001ff00 */
[----:B------:R-:W-:Y:S01]  /*3180*/  IMAD.MOV.U32 R10, RZ, RZ, RZ ;  /* 0x000000ffff0a7224 */ /* 0x000fe200078e00ff */
[----:B------:R-:W-:Y:S01]  /*3190*/  UMOV UR18, URZ ;  /* 0x000000ff00127c82 */ /* 0x000fe20008000000 */
[----:B------:R-:W-:Y:S01]  /*31a0*/  UMOV UR17, URZ ;  /* 0x000000ff00117c82 */ /* 0x000fe20008000000 */
[----:B------:R-:W-:Y:S01]  /*31b0*/  UMOV UR22, 0x0 ;  /* 0x0000000000167882 */ /* 0x000fe20000000000 */
[----:B------:R-:W-:Y:S01]  /*31c0*/  UMOV UR23, 0x44004a0 ;  /* 0x044004a000177882 */ /* 0x000fe20000000000 */
[----:B------:R-:W-:Y:S01]  /*31d0*/  UMOV UR20, 0x0 ;  /* 0x0000000000147882 */ /* 0x000fe20000000000 */
[----:B------:R-:W-:Y:S01]  /*31e0*/  UMOV UR21, 0x44004a0 ;  /* 0x044004a000157882 */ /* 0x000fe20000000000 */
[----:B--2---:R-:W-:Y:S01]  /*31f0*/  ULEA UR6, UR6, UR4, 0x18 ;  /* 0x0000000406067291 */ /* 0x004fe2000f8ec0ff */
[----:B------:R-:W2:Y:S03]  /*3200*/  LDCU UR4, c[0x0][0x38c] ;  /* 0x00007180ff0477ac */ /* 0x000ea60008000800 */
[----:B------:R-:W-:-:S02]  /*3210*/  UIADD3 UR11, UPT, UPT, UR6, 0x6400, URZ ;  /* 0x00006400060b7890 */ /* 0x000fc4000fffe0ff */
[----:B----4-:R-:W-:-:S03]  /*3220*/  UIADD3 UR7, UPT, UPT, UR7, 0x3f, URZ ;  /* 0x0000003f07077890 */ /* 0x010fc6000fffe0ff */
[----:B-1----:R-:W1:Y:S01]  /*3230*/  LDS R0, [UR6+0x1a0] ;  /* 0x0001a006ff007984 */ /* 0x002e620008000800 */
[----:B------:R-:W-:Y:S02]  /*3240*/  UIADD3 UR12, UPT, UPT, UR6, 0x10400, URZ ;  /* 0x00010400060c7890 */ /* 0x000fe4000fffe0ff */
[----:B------:R-:W-:Y:S02]  /*3250*/  USHF.R.S32.HI UR5, URZ, 0x1f, UR7 ;  /* 0x0000001fff057899 */ /* 0x000fe40008011407 */
[----:B------:R-:W-:Y:S02]  /*3260*/  USHF.R.U32.HI UR11, URZ, 0x4, UR11 ;  /* 0x00000004ff0b7899 */ /* 0x000fe4000801160b */
[----:B------:R-:W-:Y:S02]  /*3270*/  ULEA.HI UR5, UR5, UR7, URZ, 0x6 ;  /* 0x0000000705057291 */ /* 0x000fe4000f8f30ff */
[----:B------:R-:W-:Y:S02]  /*3280*/  USHF.R.U32.HI UR12, URZ, 0x4, UR12 ;  /* 0x00000004ff0c7899 */ /* 0x000fe4000801160c */
[----:B------:R-:W-:-:S02]  /*3290*/  USHF.R.S32.HI UR5, URZ, 0x6, UR5 ;  /* 0x00000006ff057899 */ /* 0x000fc40008011405 */
[----:B------:R-:W-:Y:S02]  /*32a0*/  ULOP3.LUT UR11, UR11, 0x3fff, URZ, 0xc0, !UPT ;  /* 0x00003fff0b0b7892 */ /* 0x000fe4000f8ec0ff */
[----:B------:R-:W-:Y:S02]  /*32b0*/  UISETP.LT.AND UP0, UPT, UR5, 0x1, UPT ;  /* 0x000000010500788c */ /* 0x000fe4000bf01270 */
[----:B------:R-:W-:Y:S02]  /*32c0*/  ULOP3.LUT UR12, UR12, 0x3fff, URZ, 0xc0, !UPT ;  /* 0x00003fff0c0c7892 */ /* 0x000fe4000f8ec0ff */
[----:B------:R-:W-:Y:S02]  /*32d0*/  USEL UR10, UR5, 0x1, !UP0 ;  /* 0x00000001050a7887 */ /* 0x000fe4000c000000 */
[----:B------:R-:W-:Y:S02]  /*32e0*/  ULOP3.LUT UR11, UR11, 0x10000, URZ, 0xfc, !UPT ;  /* 0x000100000b0b7892 */ /* 0x000fe4000f8efcff */
[----:B------:R-:W-:-:S02]  /*32f0*/  ULOP3.LUT UR12, UR12, 0x10000, URZ, 0xfc, !UPT ;  /* 0x000100000c0c7892 */ /* 0x000fc4000f8efcff */
[----:B------:R-:W-:Y:S02]  /*3300*/  UIADD3 UR10, UPT, UPT, -UR10, URZ, URZ ;  /* 0x000000ff0a0a7290 */ /* 0x000fe4000fffe1ff */
[----:B--2---:R-:W-:Y:S01]  /*3310*/  UISETP.GE.AND UP3, UPT, UR4, 0x1, UPT ;  /* 0x000000010400788c */ /* 0x004fe2000bf66270 */
[----:B-1----:R-:W-:-:S15]  /*3320*/  R2UR UR19, R0 ;  /* 0x00000000001372ca */ /* 0x002fde00000e0000 */
.L_x_66:
[----:B------:R-:W-:Y:S02]  /*3330*/  LEA R0, R10, UR6, 0x3 ;  /* 0x000000060a007c11 */ /* 0x000fe4000f8e18ff */
[----:B------:R-:W-:Y:S02]  /*3340*/  SHF.L.U32 R5, R9, 0x1f, RZ ;  /* 0x0000001f09057819 */ /* 0x000fe400000006ff */
[----:B------:R-:W-:Y:S01]  /*3350*/  PLOP3.LUT P0, PT, PT, PT, UP3, 0x80, 0x8 ;  /* 0x000000000008781c */ /* 0x000fe20003f0f038 */
[----:B------:R-:W-:Y:S01]  /*3360*/  VIADD R3, R0, 0x100 ;  /* 0x0000010000037836 */ /* 0x000fe20000000000 */
[----:B-1----:R-:W1:Y:S02]  /*3370*/  SYNCS.PHASECHK.TRANS64.TRYWAIT P1, [R0+URZ+0xf0], R5 ;  /* 0x0000f005000075a7 */ /* 0x002e6400080211ff */
[----:B-1--4-:R-:W-:Y:S09]  /*3380*/  @!P1 BRA `(.L_x_60) ;  /* 0x00000064009c9947 */ /* 0x012ff20003800000 */
.L_x_159:
[----:B------:R-:W-:Y:S01]  /*3390*/  LEA R4, R10, UR6, 0x4 ;  /* 0x000000060a047c11 */ /* 0x000fe2000f8e20ff */
[----:B------:R-:W-:Y:S01]  /*33a0*/  @UP3 ULEA UR4, UR17, UR6, 0x3 ;  /* 0x0000000611043291 */ /* 0x000fe2000f8e18ff */
[----:B------:R-:W-:Y:S01]  /*33b0*/  PLOP3.LUT P2, PT, PT, PT, PT, 0x80, 0x8 ;  /* 0x000000000008781c */ /* 0x000fe20003f4f070 */
[----:B------:R-:W-:Y:S01]  /*33c0*/  ULEA UR8, UR18, UR6, 0x3 ;  /* 0x0000000612087291 */ /* 0x000fe2000f8e18ff */
[----:B------:R-:W-:Y:S02]  /*33d0*/  PRMT R3, RZ, 0x654, R3 ;  /* 0x00000654ff037816 */ /* 0x000fe40000000003 */
[----:B-1----:R-:W1:Y:S01]  /*33e0*/  LDS.128 R4, [R4+0x180] ;  /* 0x0001800004047984 */ /* 0x002e620000000c00 */
[----:B------:R-:W-:Y:S02]  /*33f0*/  @P0 SHF.L.U32 R2, R8, 0x1f, RZ ;  /* 0x0000001f08020819 */ /* 0x000fe400000006ff */
[----:B------:R-:W-:Y:S01]  /*3400*/  SHF.L.U32 R0, R11, 0x1f, RZ ;  /* 0x0000001f0b007819 */ /* 0x000fe200000006ff */
[----:B------:R-:W-:Y:S01]  /*3410*/  @!PT LDS RZ, [RZ] ;  /* 0x00000000fffff984 */ /* 0x000fe20000000800 */
[----:B------:R-:W-:Y:S01]  /*3420*/  @!PT LDS RZ, [RZ] ;  /* 0x00000000fffff984 */ /* 0x000fe20000000800 */
[----:B------:R-:W-:Y:S01]  /*3430*/  @!PT LDS RZ, [RZ] ;  /* 0x00000000fffff984 */ /* 0x000fe20000000800 */
[----:B------:R-:W-:Y:S01]  /*3440*/  @!PT LDS RZ, [RZ] ;  /* 0x00000000fffff984 */ /* 0x000fe20000000800 */
[----:B------:R2:W-:Y:S06]  /*3450*/  MEMBAR.ALL.CTA ;  /* 0x0000000000007992 */ /* 0x0005ec0000008000 */
[----:B--2---:R-:W2:Y:S02]  /*3460*/  FENCE.VIEW.ASYNC.S ;  /* 0x00000000000073c6 */ /* 0x004ea40000000000 */
[----:B--2---:R2:W-:Y:S01]  /*3470*/  SYNCS.ARRIVE.TRANS64.RED.A1T0 RZ, [R3+URZ], RZ ;  /* 0x000000ff03ff79a7 */ /* 0x0045e200081004ff */
[----:B------:R2:W4:Y:S01]  /*3480*/  @P0 SYNCS.PHASECHK.TRANS64.TRYWAIT P2, [UR4], R2 ;  /* 0x00000002ff0005a7 */ /* 0x0005220008041104 */
[----:B------:R-:W-:Y:S01]  /*3490*/  ULEA.HI UR4, UR18, UR18, URZ, 0x1 ;  /* 0x0000001212047291 */ /* 0x000fe2000f8f08ff */
[----:B-1----:R-:W-:-:S03]  /*34a0*/  LOP3.LUT P1, RZ, R6, 0x1, RZ, 0xc0, !PT ;  /* 0x0000000106ff7812 */ /* 0x002fc6000782c0ff */
[----:B------:R-:W-:Y:S02]  /*34b0*/  USHF.L.U32 UR9, UR4, 0x7, URZ ;  /* 0x0000000704097899 */ /* 0x000fe400080006ff */
[----:B------:R-:W-:Y:S02]  /*34c0*/  ULOP3.LUT UR4, UR4, 0xffe, URZ, 0xc0, !UPT ;  /* 0x00000ffe04047892 */ /* 0x000fe4000f8ec0ff */
[----:B------:R-:W-:Y:S02]  /*34d0*/  ULOP3.LUT UR9, UR9, 0xffffff00, URZ, 0xc0, !UPT ;  /* 0xffffff0009097892 */ /* 0x000fe4000f8ec0ff */
[----:B------:R-:W-:Y:S02]  /*34e0*/  UIADD3 UR4, UPT, UPT, -UR4, UR18, URZ ;  /* 0x0000001204047290 */ /* 0x000fe4000fffe1ff */
[----:B------:R-:W-:Y:S01]  /*34f0*/  UIADD3 UR9, UPT, UPT, UR19, UR9, URZ ;  /* 0x0000000913097290 */ /* 0x000fe2000fffe0ff */
[----:B------:R-:W1:Y:S03]  /*3500*/  SYNCS.PHASECHK.TRANS64.TRYWAIT P0, [UR8+0x130], R0 ;  /* 0x00013000ff0075a7 */ /* 0x000e660008001108 */
[----:B------:R-:W-:Y:S01]  /*3510*/  ULEA UR9, UR4, UR9, 0x14 ;  /* 0x0000000904097291 */ /* 0x000fe2000f8ea0ff */
[----:B-12-4-:R-:W-:Y:S11]  /*3520*/  @!P0 BRA `(.L_x_61) ;  /* 0x0000006400488947 */ /* 0x016ff60003800000 */
.L_x_161:
[----:B------:R-:W-:Y:S01]  /*3530*/  IADD3 R10, PT, PT, R10, 0x1, RZ ;  /* 0x000000010a0a7810 */ /* 0x000fe20007ffe0ff */
[----:B------:R-:W-:Y:S06]  /*3540*/  BRA.U !UP3, `(.L_x_62) ;  /* 0x000000010b987547 */ /* 0x000fec000b800000 */
[----:B------:R-:W-:Y:S01]  /*3550*/  UPLOP3.LUT UP4, UPT, UPT, UPT, UPT, 0x40, 0x4 ;  /* 0x000000000004789c */ /* 0x000fe20003f8e870 */
[----:B------:R-:W-:Y:S01]  /*3560*/  UMOV UR16, UR10 ;  /* 0x0000000a00107c82 */ /* 0x000fe20008000000 */
[----:B------:R-:W-:Y:S01]  /*3570*/  UMOV UR15, UR5 ;  /* 0x00000005000f7c82 */ /* 0x000fe20008000000 */
[----:B------:R-:W-:-:S08]  /*3580*/  UMOV UR14, UR17 ;  /* 0x00000011000e7c82 */ /* 0x000fd00008000000 */
.L_x_65:
[----:B------:R-:W-:Y:S02]  /*3590*/  UIADD3 UR16, UPT, UPT, UR16, 0x1, URZ ;  /* 0x0000000110107890 */ /* 0x000fe4000fffe0ff */
[----:B--2---:R-:W-:Y:S02]  /*35a0*/  ULEA UR7, UR14, UR6, 0x3 ;  /* 0x000000060e077291 */ /* 0x004fe4000f8e18ff */
[----:B------:R-:W-:Y:S01]  /*35b0*/  UISETP.NE.AND UP0, UPT, UR16, URZ, UPT ;  /* 0x000000ff1000728c */ /* 0x000fe2000bf05270 */
[----:B----4-:R-:W-:Y:S10]  /*35c0*/  @P2 BRA `(.L_x_63) ;  /* 0x00000000000c2947 */ /* 0x010ff40003800000 */
[----:B-1----:R-:W-:Y:S04]  /*35d0*/  SHF.L.U32 R3, R8, 0x1f, RZ ;  /* 0x0000001f08037819 */ /* 0x002fe800000006ff */
[----:B------:R-:W1:Y:S02]  /*35e0*/  SYNCS.PHASECHK.TRANS64.TRYWAIT P0, [UR7], R3 ;  /* 0x00000003ff0075a7 */ /* 0x000e640008001107 */
[----:B-1----:R-:W-:Y:S05]  /*35f0*/  @!P0 BRA `(.L_x_64) ;  /* 0x00000064002c8947 */ /* 0x002fea0003800000 */
.L_x_63:
[----:B------:R-:W-:Y:S01]  /*3600*/  UISETP.NE.AND UP1, UPT, UR15, 0x1, UPT ;  /* 0x000000010f00788c */ /* 0x000fe2000bf25270 */
[----:B------:R-:W-:Y:S01]  /*3610*/  PLOP3.LUT P2, PT, PT, PT, PT, 0x80, 0x8 ;  /* 0x000000000008781c */ /* 0x000fe20003f4f070 */
[----:B------:R-:W-:Y:S02]  /*3620*/  UIADD3 UR17, UPT, UPT, UR14, 0x1, URZ ;  /* 0x000000010e117890 */ /* 0x000fe4000fffe0ff */
[----:B------:R-:W-:Y:S02]  /*3630*/  ULEA UR24, UR14, UR12, 0xa ;  /* 0x0000000c0e187291 */ /* 0x000fe4000f8e50ff */
[----:B------:R-:W-:Y:S01]  /*3640*/  UISETP.NE.AND UP2, UPT, UR17, 0xa, UPT ;  /* 0x0000000a1100788c */ /* 0x000fe2000bf45270 */
[----:B------:R-:W-:Y:S01]  /*3650*/  PLOP3.LUT P0, PT, PT, PT, UP1, 0x80, 0x8 ;  /* 0x000000000008781c */ /* 0x000fe20003f0f018 */
[----:B------:R-:W-:Y:S02]  /*3660*/  ULEA UR26, UR14, UR11, 0x8 ;  /* 0x0000000b0e1a7291 */ /* 0x000fe4000f8e40ff */
[----:B------:R-:W-:Y:S02]  /*3670*/  USEL UR13, URZ, 0x1, UP2 ;  /* 0x00000001ff0d7887 */ /* 0x000fe40009000000 */
[----:B------:R-:W-:Y:S02]  /*3680*/  USEL UR17, UR17, URZ, UP2 ;  /* 0x000000ff11117287 */ /* 0x000fe40009000000 */
[----:B------:R-:W-:Y:S02]  /*3690*/  UIADD3 UR30, UPT, UPT, UR24, 0x2, URZ ;  /* 0x00000002181e7890 */ /* 0x000fe4000fffe0ff */
[----:B------:R-:W-:Y:S01]  /*36a0*/  @UP1 ULEA UR4, UR17, UR6, 0x3 ;  /* 0x0000000611041291 */ /* 0x000fe2000f8e18ff */
[----:B------:R-:W-:Y:S01]  /*36b0*/  LOP3.LUT R8, R8, UR13, RZ, 0x3c, !PT ;  /* 0x0000000d08087c12 */ /* 0x000fe2000f8e3cff */
[----:B------:R-:W-:Y:S02]  /*36c0*/  UIADD3 UR28, UPT, UPT, UR26, 0x2, URZ ;  /* 0x000000021a1c7890 */ /* 0x000fe4000fffe0ff */
[----:B------:R-:W-:Y:S01]  /*36d0*/  UIADD3 UR7, UPT, UPT, UR7, 0x50, URZ ;  /* 0x0000005007077890 */ /* 0x000fe2000fffe0ff */
[----:B-1----:R-:W-:Y:S01]  /*36e0*/  @P0 SHF.L.U32 R0, R8, 0x1f, RZ ;  /* 0x0000001f08000819 */ /* 0x002fe200000006ff */
[----:B------:R-:W-:Y:S01]  /*36f0*/  UMOV UR25, 0x80004020 ;  /* 0x8000402000197882 */ /* 0x000fe20000000000 */
[----:B------:R-:W-:Y:S01]  /*3700*/  UMOV UR27, 0x80004020 ;  /* 0x80004020001b7882 */ /* 0x000fe20000000000 */
[----:B------:R-:W-:Y:S01]  /*3710*/  UMOV UR31, 0x80004020 ;  /* 0x80004020001f7882 */ /* 0x000fe20000000000 */
[----:B------:R2:W4:Y:S01]  /*3720*/  @P0 SYNCS.PHASECHK.TRANS64.TRYWAIT P2, [UR4], R0 ;  /* 0x00000000ff0005a7 */ /* 0x0005220008041104 */
[----:B------:R-:W-:Y:S01]  /*3730*/  UIADD3 UR15, UPT, UPT, UR15, -0x1, URZ ;  /* 0xffffffff0f0f7890 */ /* 0x000fe2000fffe0ff */
[----:B------:R2:W-:Y:S01]  /*3740*/  UTCIMMA gdesc[UR26], gdesc[UR24], tmem[UR9], tmem[UR22], idesc[UR23], UP4 ;  /* 0x00ff16181a0075ea */ /* 0x0005e2000a000109 */
[----:B------:R-:W-:Y:S01]  /*3750*/  UPLOP3.LUT UP4, UPT, UPT, UPT, UPT, 0x80, 0x8 ;  /* 0x000000000008789c */ /* 0x000fe20003f8f070 */
[----:B------:R-:W-:Y:S01]  /*3760*/  UMOV UR29, 0x80004020 ;  /* 0x80004020001d7882 */ /* 0x000fe20000000000 */
[----:B------:R-:W-:Y:S01]  /*3770*/  UMOV UR14, UR17 ;  /* 0x00000011000e7c82 */ /* 0x000fe20008000000 */
[----:B------:R2:W-:Y:S01]  /*3780*/  UTCIMMA gdesc[UR28], gdesc[UR30], tmem[UR9], tmem[UR20], idesc[UR21], UPT ;  /* 0x00ff141e1c0075ea */ /* 0x0005e2000b800109 */
[----:B------:R2:W-:Y:S01]  /*3790*/  UTCBAR [UR7], URZ ;  /* 0x000000ff070073e9 */ /* 0x0005e200080000ff */
[----:B------:R-:W-:Y:S06]  /*37a0*/  BRA.U UP0, `(.L_x_65) ;  /* 0xfffffffd00787547 */ /* 0x000fec000b83ffff */
.L_x_62:
[----:B------:R-:W-:Y:S01]  /*37b0*/  UIADD3 UR18, UPT, UPT, UR18, 0x1, URZ ;  /* 0x0000000112127890 */ /* 0x000fe2000fffe0ff */
[C---:B------:R-:W-:Y:S01]  /*37c0*/  ISETP.NE.AND P0, PT, R10.reuse, 0x2, PT ;  /* 0x000000020a00780c */ /* 0x040fe20003f05270 */
[----:B------:R-:W-:Y:S02]  /*37d0*/  UIADD3 UR8, UPT, UPT, UR8, 0x110, URZ ;  /* 0x0000011008087890 */ /* 0x000fe4000fffe0ff */
[----:B------:R-:W-:Y:S01]  /*37e0*/  UISETP.NE.AND UP0, UPT, UR18, 0x4, UPT ;  /* 0x000000041200788c */ /* 0x000fe2000bf05270 */
[----:B-12---:R-:W-:Y:S02]  /*37f0*/  SEL R0, RZ, 0x1, P0 ;  /* 0x00000001ff007807 */ /* 0x006fe40000000000 */
[----:B------:R-:W-:Y:S01]  /*3800*/  SEL R10, R10, RZ, P0 ;  /* 0x000000ff0a0a7207 */ /* 0x000fe20000000000 */
[----:B------:R-:W-:Y:S01]  /*3810*/  USEL UR4, URZ, 0x1, UP0 ;  /* 0x00000001ff047887 */ /* 0x000fe20008000000 */
[----:B------:R-:W-:Y:S01]  /*3820*/  LOP3.LUT R9, R9, R0, RZ, 0x3c, !PT ;  /* 0x0000000009097212 */ /* 0x000fe200078e3cff */
[----:B------:R-:W-:Y:S01]  /*3830*/  USEL UR18, UR18, URZ, UP0 ;  /* 0x000000ff12127287 */ /* 0x000fe20008000000 */
[----:B------:R1:W-:Y:S03]  /*3840*/  UTCBAR [UR8], URZ ;  /* 0x000000ff080073e9 */ /* 0x0003e600080000ff */
[----:B------:R-:W-:Y:S01]  /*3850*/  LOP3.LUT R11, R11, UR4, RZ, 0x3c, !PT ;  /* 0x000000040b0b7c12 */ /* 0x000fe2000f8e3cff */
[----:B------:R-:W-:Y:S07]  /*3860*/  @P1 BRA `(.L_x_66) ;  /* 0xfffffff800b01947 */ /* 0x000fee000383ffff */
[----:B------:R-:W2:Y:S01]  /*3870*/  S2UR UR4, SR_CgaCtaId ;  /* 0x00000000000479c3 */ /* 0x000ea20000008800 */
[----:B------:R-:W-:Y:S01]  /*3880*/  ELECT P0, URZ, PT ;  /* 0x0000000000ff782f */ /* 0x000fe20003800000 */
[----:B------:R-:W-:Y:S01]  /*3890*/  IMAD.MOV.U32 R0, RZ, RZ, 0x1 ;  /* 0x00000001ff007424 */ /* 0x000fe200078e00ff */
[----:B------:R-:W-:Y:S01]  /*38a0*/  UIADD3 UR6, UPT, UPT, UR6, 0x130, URZ ;  /* 0x0000013006067890 */ /* 0x000fe2000fffe0ff */
[----:B------:R-:W-:Y:S01]  /*38b0*/  SHF.L.U32 R3, R11, 0x1f, RZ ;  /* 0x0000001f0b037819 */ /* 0x000fe200000006ff */
[----:B------:R-:W-:-:S03]  /*38c0*/  UMOV UR5, 0x40 ;  /* 0x0000004000057882 */ /* 0x000fc60000000000 */
[----:B------:R-:W-:Y:S01]  /*38d0*/  UVIRTCOUNT.DEALLOC.SMPOOL 0x80 ;  /* 0x000000800000784c */ /* 0x000fe20000000000 */
[----:B--2---:R-:W-:Y:S02]  /*38e0*/  ULEA UR4, UR4, UR5, 0x18 ;  /* 0x0000000504047291 */ /* 0x004fe4000f8ec0ff */
[----:B------:R-:W-:-:S07]  /*38f0*/  ULEA UR5, UR18, UR6, 0x3 ;  /* 0x0000000612057291 */ /* 0x000fce000f8e18ff */
[----:B------:R2:W-:Y:S02]  /*3900*/  @P0 STS.U8 [UR4+0x1c], R0 ;  /* 0x00001c00ff000988 */ /* 0x0005e40008000004 */
[----:B------:R-:W3:Y:S02]  /*3910*/  SYNCS.PHASECHK.TRANS64.TRYWAIT P0, [UR5], R3 ;  /* 0x00000003ff0075a7 */ /* 0x000ee40008001105 */
[----:B--23--:R-:W-:Y:S05]  /*3920*/  @!P0 BRA `(.L_x_67) ;  /* 0x0000006000788947 */ /* 0x00cfea0003800000 */
.L_x_164:
[----:B------:R-:W-:-:S04]  /*3930*/  UIADD3 UR7, UPT, UPT, UR18, 0x1, URZ ;  /* 0x0000000112077890 */ /* 0x000fc8000fffe0ff */
[----:B------:R-:W-:-:S04]  /*3940*/  UISETP.NE.AND UP0, UPT, UR7, 0x4, UPT ;  /* 0x000000040700788c */ /* 0x000fc8000bf05270 */
[----:B-1----:R-:W-:Y:S02]  /*3950*/  USEL UR8, URZ, 0x1, UP0 ;  /* 0x00000001ff087887 */ /* 0x002fe40008000000 */
[----:B------:R-:W-:-:S04]  /*3960*/  USEL UR7, UR7, URZ, UP0 ;  /* 0x000000ff07077287 */ /* 0x000fc80008000000 */
[----:B------:R-:W-:Y:S01]  /*3970*/  ULEA UR5, UR7, UR6, 0x3 ;  /* 0x0000000607057291 */ /* 0x000fe2000f8e18ff */
[----:B------:R-:W-:-:S04]  /*3980*/  LOP3.LUT R2, R11, UR8, RZ, 0x3c, !PT ;  /* 0x000000080b027c12 */ /* 0x000fc8000f8e3cff */
[----:B--2---:R-:W-:-:S04]  /*3990*/  SHF.L.U32 R3, R2, 0x1f, RZ ;  /* 0x0000001f02037819 */ /* 0x004fc800000006ff */
[----:B------:R-:W1:Y:S02]  /*39a0*/  SYNCS.PHASECHK.TRANS64.TRYWAIT P0, [UR5], R3 ;  /* 0x00000003ff0075a7 */ /* 0x000e640008001105 */
[----:B-1----:R-:W-:Y:S05]  /*39b0*/  @!P0 BRA `(.L_x_68) ;  /* 0x00000060006c8947 */ /* 0x002fea0003800000 */
.L_x_166:
        /* <DEDUP_REMOVED lines=9> */
.L_x_168:
[----:B------:R-:W-:-:S04]  /*3a50*/  UIADD3 UR7, UPT, UPT, UR7, 0x1, URZ ;  /* 0x0000000107077890 */ /* 0x000fc8000fffe0ff */
[----:B------:R-:W-:-:S04]  /*3a60*/  UISETP.NE.AND UP0, UPT, UR7, 0x4, UPT ;  /* 0x000000040700788c */ /* 0x000fc8000bf05270 */
[----:B------:R-:W-:Y:S02]  /*3a70*/  USEL UR5, URZ, 0x1, UP0 ;  /* 0x00000001ff057887 */ /* 0x000fe40008000000 */
[----:B------:R-:W-:-:S04]  /*3a80*/  USEL UR7, UR7, URZ, UP0 ;  /* 0x000000ff07077287 */ /* 0x000fc80008000000 */
[----:B------:R-:W-:Y:S01]  /*3a90*/  ULEA UR7, UR7, UR6, 0x3 ;  /* 0x0000000607077291 */ /* 0x000fe2000f8e18ff */
[----:B-1----:R-:W-:-:S04]  /*3aa0*/  LOP3.LUT R3, R2, UR5, RZ, 0x3c, !PT ;  /* 0x0000000502037c12 */ /* 0x002fc8000f8e3cff */
[----:B------:R-:W-:-:S04]  /*3ab0*/  SHF.L.U32 R3, R3, 0x1f, RZ ;  /* 0x0000001f03037819 */ /* 0x000fc800000006ff */
[----:B------:R-:W1:Y:S02]  /*3ac0*/  SYNCS.PHASECHK.TRANS64.TRYWAIT P0, [UR7], R3 ;  /* 0x00000003ff0075a7 */ /* 0x000e640008001107 */
[----:B-1----:R-:W-:Y:S05]  /*3ad0*/  @!P0 BRA `(.L_x_70) ;  /* 0x0000006000548947 */ /* 0x002fea0003800000 */
.L_x_170:
[----:B------:R-:W-:Y:S01]  /*3ae0*/  NOP ;  /* 0x0000000000007918 */ /* 0x000fe20000000000 */
[----:B-1----:R-:W1:Y:S01]  /*3af0*/  LDS R0, [UR4+0x14] ;  /* 0x00001404ff007984 */ /* 0x002e620008000800 */
[----:B------:R-:W-:Y:S01]  /*3b00*/  ULOP3.LUT UR6, UR19, 0xffff, URZ, 0xc0, !UPT ;  /* 0x0000ffff13067892 */ /* 0x000fe2000f8ec0ff */
[----:B------:R-:W-:Y:S01]  /*3b10*/  UMOV UR8, 0xffff ;  /* 0x0000ffff00087882 */ /* 0x000fe20000000000 */
[----:B------:R-:W-:Y:S02]  /*3b20*/  UMOV UR5, 0x1 ;  /* 0x0000000100057882 */ /* 0x000fe40000000000 */
[----:B------:R-:W-:-:S04]  /*3b30*/  USHF.R.U32.HI UR6, URZ, 0x5, UR6 ;  /* 0x00000005ff067899 */ /* 0x000fc80008011606 */
[----:B------:R-:W-:Y:S02]  /*3b40*/  USHF.L.U32 UR8, UR8, UR6, URZ ;  /* 0x0000000608087299 */ /* 0x000fe400080006ff */
[----:B------:R-:W-:-:S04]  /*3b50*/  USHF.L.U32 UR5, UR5, UR6, URZ ;  /* 0x0000000605057299 */ /* 0x000fc800080006ff */
[----:B-1----:R-:W-:-:S04]  /*3b60*/  LOP3.LUT R0, R0, UR8, RZ, 0xc0, !PT ;  /* 0x0000000800007c12 */ /* 0x002fc8000f8ec0ff */
[----:B------:R-:W-:-:S13]  /*3b70*/  ISETP.NE.AND P0, PT, R0, UR8, PT ;  /* 0x0000000800007c0c */ /* 0x000fda000bf05270 */
[----:B------:R-:W-:Y:S05]  /*3b80*/  @P0 BRA `(.L_x_71) ;  /* 0x0000000000580947 */ /* 0x000fea0003800000 */
[----:B------:R-:W1:Y:S02]  /*3b90*/  LDS R0, [UR4+0x18] ;  /* 0x00001804ff007984 */ /* 0x000e640008000800 */
[----:B-1----:R-:W-:-:S04]  /*3ba0*/  LOP3.LUT R0, R0, UR5, RZ, 0xc0, !PT ;  /* 0x0000000500007c12 */ /* 0x002fc8000f8ec0ff */
[----:B------:R-:W-:-:S13]  /*3bb0*/  ISETP.NE.AND P0, PT, R0, UR5, PT ;  /* 0x0000000500007c0c */ /* 0x000fda000bf05270 */
[----:B------:R-:W-:Y:S05]  /*3bc0*/  @P0 BRA `(.L_x_72) ;  /* 0x00000000003c0947 */ /* 0x000fea0003800000 */
[----:B------:R-:W1:Y:S01]  /*3bd0*/  S2R R2, SR_LANEID ;  /* 0x0000000000027919 */ /* 0x000e620000000000 */
[----:B------:R-:W-:Y:S01]  /*3be0*/  ULOP3.LUT UR8, URZ, UR8, URZ, 0x33, !UPT ;  /* 0x00000008ff087292 */ /* 0x000fe2000f8e33ff */
[----:B------:R-:W-:Y:S01]  /*3bf0*/  LOP3.LUT R4, RZ, UR5, RZ, 0x33, !PT ;  /* 0x00000005ff047c12 */ /* 0x000fe2000f8e33ff */
[----:B------:R-:W-:Y:S02]  /*3c00*/  VOTEU.ANY UR7, UPT, PT ;  /* 0x0000000000077886 */ /* 0x000fe400038e0100 */
[----:B------:R-:W-:Y:S01]  /*3c10*/  UFLO.U32 UR7, UR7 ;  /* 0x00000007000772bd */ /* 0x000fe200080e0000 */
[----:B------:R-:W2:Y:S01]  /*3c20*/  REDUX UR5, R4 ;  /* 0x00000000040573c4 */ /* 0x000ea20000000000 */
[----:B------:R-:W-:-:S06]  /*3c30*/  IMAD.U32 R0, RZ, RZ, UR8 ;  /* 0x00000008ff007e24 */ /* 0x000fcc000f8e00ff */
[----:B------:R3:W-:Y:S01]  /*3c40*/  UTCATOMSWS.AND URZ, UR8 ;  /* 0x0000000800ff79e3 */ /* 0x0007e20008000000 */
[----:B------:R-:W4:Y:S01]  /*3c50*/  REDUX UR6, R0 ;  /* 0x00000000000673c4 */ /* 0x000f220000000000 */
[----:B-1----:R-:W-:Y:S01]  /*3c60*/  ISETP.EQ.U32.AND P0, PT, R2, UR7, PT ;  /* 0x0000000702007c0c */ /* 0x002fe2000bf02070 */
[----:B--2---:R-:W-:Y:S01]  /*3c70*/  IMAD.U32 R2, RZ, RZ, UR5 ;  /* 0x00000005ff027e24 */ /* 0x004fe2000f8e00ff */
[----:B----4-:R-:W-:-:S11]  /*3c80*/  MOV R3, UR6 ;  /* 0x0000000600037c02 */ /* 0x010fd60008000f00 */
[----:B------:R3:W-:Y:S04]  /*3c90*/  @P0 ATOMS.AND RZ, [UR4+0x14], R3 ;  /* 0x00001403ffff098c */ /* 0x0007e8000a800004 */
[----:B------:R3:W-:Y:S01]  /*3ca0*/  @P0 ATOMS.AND RZ, [UR4+0x18], R2 ;  /* 0x00001802ffff098c */ /* 0x0007e2000a800004 */
[----:B------:R-:W-:Y:S05]  /*3cb0*/  BRA `(.L_x_73) ;  /* 0x0000000000147947 */ /* 0x000fea0003800000 */
.L_x_72:
[----:B------:R-:W-:Y:S02]  /*3cc0*/  MOV R2, 0x3ce0 ;  /* 0x00003ce000027802 */ /* 0x000fe40000000f00 */
[----:B----45:R-:W-:Y:S05]  /*3cd0*/  CALL.REL.NOINC `($__internal_0_$__cuda_sm10x_tcgen05_guardrail_trap_col_being_dealloced_not_returned_by_alloc) ;  /* 0x0000006400387944 */ /* 0x030fea0003c00000 */
[----:B------:R-:W-:Y:S05]  /*3ce0*/  BRA `(.L_x_73) ;  /* 0x0000000000087947 */ /* 0x000fea0003800000 */
.L_x_71:
[----:B------:R-:W-:Y:S02]  /*3cf0*/  MOV R2, 0x3d10 ;  /* 0x00003d1000027802 */ /* 0x000fe40000000f00 */
[----:B----45:R-:W-:Y:S05]  /*3d00*/  CALL.REL.NOINC `($__internal_2_$__cuda_sm10x_tcgen05_guardrail_trap_unallocated_columns_being_dealloced) ;  /* 0x0000006400447944 */ /* 0x030fea0003c00000 */
.L_x_73:
[----:B------:R-:W-:Y:S01]  /*3d10*/  NOP ;  /* 0x0000000000007918 */ /* 0x000fe20000000000 */
[----:B---3--:R-:W-:Y:S05]  /*3d20*/  EXIT ;  /* 0x000000000000794d */ /* 0x008fea0003800000 */
.L_x_55:
[----:B------:R-:W-:-:S09]  /*3d30*/  UISETP.NE.OR UP2, UPT, UR8, 0x3, !UP2 ;  /* 0x000000030800788c */ /* 0x000fd2000d745670 */
[----:B------:R-:W-:Y:S05]  /*3d40*/  BRA.U UP2, `(.L_x_74) ;  /* 0x0000001102147547 */ /* 0x000fea000b800000 */
[----:B------:R-:W1:Y:S01]  /*3d50*/  LDC R0, c[0x0][0xb30] ;  /* 0x0002cc00ff007b82 */ /* 0x000e620000000800 */
[----:B------:R-:W2:Y:S01]  /*3d60*/  LDCU.64 UR8, c[0x0][0x888] ;  /* 0x00011100ff0877ac */ /* 0x000ea20008000a00 */
[----:B------:R-:W-:Y:S02]  /*3d70*/  HFMA2 R29, -RZ, RZ, 0, 0 ;  /* 0x00000000ff1d7431 */ /* 0x000fe400000001ff */
[----:B------:R-:W-:Y:S01]  /*3d80*/  IMAD.MOV.U32 R31, RZ, RZ, 0x1 ;  /* 0x00000001ff1f7424 */ /* 0x000fe200078e00ff */
[----:B------:R-:W-:Y:S01]  /*3d90*/  MOV R23, 0x1000 ;  /* 0x0000100000177802 */ /* 0x000fe20000000f00 */
[----:B------:R-:W4:Y:S01]  /*3da0*/  LDCU.64 UR4, c[0x0][0x890] ;  /* 0x00011200ff0477ac */ /* 0x000f220008000a00 */
[----:B------:R-:W-:Y:S01]  /*3db0*/  IMAD.MOV.U32 R30, RZ, RZ, RZ ;  /* 0x000000ffff1e7224 */ /* 0x000fe200078e00ff */
[----:B------:R-:W3:Y:S01]  /*3dc0*/  LDC R19, c[0x0][0x370] ;  /* 0x0000dc00ff137b82 */ /* 0x000ee20000000800 */
[----:B------:R-:W-:Y:S01]  /*3dd0*/  UMOV UR7, 0x400 ;  /* 0x0000040000077882 */ /* 0x000fe20000000000 */
[----:B------:R-:W-:-:S02]  /*3de0*/  UPLOP3.LUT UP1, UPT, UPT, UPT, UPT, 0x40, 0x4 ;  /* 0x000000000004789c */ /* 0x000fc40003f2e870 */
[----:B------:R-:W-:-:S04]  /*3df0*/  ULEA UR7, UR37, UR7, 0x18 ;  /* 0x0000000725077291 */ /* 0x000fc8000f8ec0ff */
[----:B------:R-:W3:Y:S01]  /*3e00*/  LDC R2, c[0x0][0xb0c] ;  /* 0x0002c300ff027b82 */ /* 0x000ee20000000800 */
[----:B------:R-:W-:Y:S02]  /*3e10*/  UIADD3 UR13, UPT, UPT, UR7, 0xb8, URZ ;  /* 0x000000b8070d7890 */ /* 0x000fe4000fffe0ff */
[----:B--2---:R-:W-:Y:S02]  /*3e20*/  UISETP.NE.U32.AND UP2, UPT, UR8, URZ, UPT ;  /* 0x000000ff0800728c */ /* 0x004fe4000bf45070 */
[----:B------:R-:W-:Y:S02]  /*3e30*/  UIADD3 UR33, UPT, UPT, UR7, 0xa0, URZ ;  /* 0x000000a007217890 */ /* 0x000fe4000fffe0ff */
[----:B----4-:R-:W-:Y:S01]  /*3e40*/  UISETP.NE.U32.AND UP3, UPT, UR4, URZ, UPT ;  /* 0x000000ff0400728c */ /* 0x010fe2000bf65070 */
[----:B------:R-:W2:Y:S01]  /*3e50*/  LDC R18, c[0x0][0xb20] ;  /* 0x0002c800ff127b82 */ /* 0x000ea20000000800 */
[----:B-1----:R-:W-:Y:S01]  /*3e60*/  ISETP.NE.AND P1, PT, R0, 0x1, PT ;  /* 0x000000010000780c */ /* 0x002fe20003f25270 */
[----:B------:R-:W-:-:S02]  /*3e70*/  UISETP.NE.AND.EX UP2, UPT, UR9, URZ, UPT, UP2 ;  /* 0x000000ff0900728c */ /* 0x000fc4000bf45320 */
[----:B------:R-:W-:Y:S02]  /*3e80*/  UIADD3 UR25, UPT, UPT, UR7, 0xa8, URZ ;  /* 0x000000a807197890 */ /* 0x000fe4000fffe0ff */
[----:B------:R-:W-:Y:S02]  /*3e90*/  UIADD3 UR17, UPT, UPT, UR7, 0xb0, URZ ;  /* 0x000000b007117890 */ /* 0x000fe4000fffe0ff */
[----:B------:R-:W1:Y:S01]  /*3ea0*/  LDC.64 R32, c[0x0][0x348] ;  /* 0x0000d200ff207b82 */ /* 0x000e620000000a00 */
[----:B------:R-:W-:Y:S02]  /*3eb0*/  UPRMT UR13, UR37, 0x654, UR13 ;  /* 0x00000654250d7896 */ /* 0x000fe4000800000d */
[----:B------:R-:W-:-:S05]  /*3ec0*/  UISETP.NE.AND.EX UP3, UPT, UR5, URZ, UPT, UP3 ;  /* 0x000000ff0500728c */ /* 0x000fca000bf65330 */
[----:B------:R-:W4:Y:S08]  /*3ed0*/  LDC.64 R16, c[0x0][0xb10] ;  /* 0x0002c400ff107b82 */ /* 0x000f300000000a00 */
[----:B------:R-:W1:Y:S08]  /*3ee0*/  LDC.64 R6, c[0x0][0xb18] ;  /* 0x0002c600ff067b82 */ /* 0x000e700000000a00 */
[----:B------:R-:W1:Y:S08]  /*3ef0*/  LDC.64 R4, c[0x0][0xb28] ;  /* 0x0002ca00ff047b82 */ /* 0x000e700000000a00 */
[----:B--23--:R-:W1:Y:S02]  /*3f00*/  LDC R22, c[0x0][0x374] ;  /* 0x0000dd00ff167b82 */ /* 0x00ce640000000800 */
.L_x_85:
[C---:B------:R-:W-:Y:S02]  /*3f10*/  LEA R0, R30.reuse, UR7, 0x3 ;  /* 0x000000071e007c11 */ /* 0x040fe4000f8e18ff */
[----:B------:R-:W-:Y:S02]  /*3f20*/  SHF.L.U32 R3, R29, 0x1f, RZ ;  /* 0x0000001f1d037819 */ /* 0x000fe400000006ff */
[----:B------:R-:W-:Y:S02]  /*3f30*/  LEA R24, R30, UR7, 0x4 ;  /* 0x000000071e187c11 */ /* 0x000fe4000f8e20ff */
[----:B--2---:R-:W2:Y:S02]  /*3f40*/  SYNCS.PHASECHK.TRANS64.TRYWAIT P0, [R0+URZ+0xf0], R3 ;  /* 0x0000f003000075a7 */ /* 0x004ea400080011ff */
[----:B--2---:R-:W-:Y:S05]  /*3f50*/  @!P0 BRA `(.L_x_75) ;  /* 0x0000005c004c8947 */ /* 0x004fea0003800000 */
.L_x_171:
[----:B------:R-:W-:Y:S01]  /*3f60*/  ISETP.GE.AND P0, PT, R40, 0x1, PT ;  /* 0x000000012800780c */ /* 0x000fe20003f06270 */
[----:B------:R-:W3:Y:S01]  /*3f70*/  LDS.128 R24, [R24+0x180] ;  /* 0x0001800018187984 */ /* 0x000ee20000000c00 */
[----:B--2---:R-:W-:Y:S01]  /*3f80*/  VIADD R0, R0, 0x100 ;  /* 0x0000010000007836 */ /* 0x004fe20000000000 */
[----:B------:R-:W-:Y:S01]  /*3f90*/  @!PT LDS RZ, [RZ] ;  /* 0x00000000fffff984 */ /* 0x000fe20000000800 */
[----:B------:R-:W-:Y:S01]  /*3fa0*/  @!PT LDS RZ, [RZ] ;  /* 0x00000000fffff984 */ /* 0x000fe20000000800 */
[----:B------:R-:W-:Y:S01]  /*3fb0*/  @!PT LDS RZ, [RZ] ;  /* 0x00000000fffff984 */ /* 0x000fe20000000800 */
[----:B------:R-:W-:Y:S01]  /*3fc0*/  @!PT LDS RZ, [RZ] ;  /* 0x00000000fffff984 */ /* 0x000fe20000000800 */
[----:B------:R2:W-:Y:S06]  /*3fd0*/  MEMBAR.ALL.CTA ;  /* 0x0000000000007992 */ /* 0x0005ec0000008000 */
[----:B--2---:R-:W2:Y:S01]  /*3fe0*/  FENCE.VIEW.ASYNC.S ;  /* 0x00000000000073c6 */ /* 0x004ea20000000000 */
[----:B------:R-:W-:Y:S04]  /*3ff0*/  PRMT R0, RZ, 0x654, R0 ;  /* 0x00000654ff007816 */ /* 0x000fe80000000000 */
[----:B--2---:R2:W-:Y:S01]  /*4000*/  SYNCS.ARRIVE.TRANS64.RED.A1T0 RZ, [R0+URZ], RZ ;  /* 0x000000ff00ff79a7 */ /* 0x0045e200081004ff */
[----:B---3--:R-:W-:Y:S11]  /*4010*/  LOP3.LUT P3, RZ, R26, 0x1, RZ, 0xc0, !PT ;  /* 0x000000011aff7812 */ /* 0x008ff6000786c0ff */
[----:B------:R-:W-:Y:S02]  /*4020*/  @!UPT UIADD3 URZ, UPT, UPT, URZ, URZ, URZ ;  /* 0x000000fffffff290 */ /* 0x000fe4000fffe0ff */
[----:B------:R-:W-:Y:S02]  /*4030*/  @P3 MOV R13, R24 ;  /* 0x00000018000d3202 */ /* 0x000fe40000000f00 */
[----:B------:R-:W-:Y:S01]  /*4040*/  @P3 LOP3.LUT R8, R25, 0xffff, RZ, 0xc0, !PT ;  /* 0x0000ffff19083812 */ /* 0x000fe200078ec0ff */
[----:B--2---:R-:W-:Y:S06]  /*4050*/  @!P0 BRA `(.L_x_76) ;  /* 0x0000000000a48947 */ /* 0x004fec0003800000 */
[----:B-1----:R-:W-:Y:S01]  /*4060*/  IMAD.HI.U32 R35, R22, R7, RZ ;  /* 0x0000000716237227 */ /* 0x002fe200078e00ff */
[----:B------:R-:W-:Y:S02]  /*4070*/  ISETP.NE.AND P0, PT, R6, 0x1, PT ;  /* 0x000000010600780c */ /* 0x000fe40003f05270 */
[----:B------:R-:W-:Y:S01]  /*4080*/  ISETP.NE.AND P2, PT, R40, 0x1, PT ;  /* 0x000000012800780c */ /* 0x000fe20003f45270 */
[----:B----4-:R-:W-:Y:S01]  /*4090*/  IMAD.HI.U32 R34, R19, R16, RZ ;  /* 0x0000001013227227 */ /* 0x010fe200078e00ff */
[----:B------:R-:W-:Y:S02]  /*40a0*/  SHF.R.U32.HI R35, RZ, R18, R35 ;  /* 0x00000012ff237219 */ /* 0x000fe40000011623 */
[----:B------:R-:W-:Y:S01]  /*40b0*/  ISETP.NE.AND P4, PT, R2, 0x1, PT ;  /* 0x000000010200780c */ /* 0x000fe20003f85270 */
[----:B------:R-:W-:Y:S01]  /*40c0*/  IMAD.HI.U32 R36, R13, R16, RZ ;  /* 0x000000100d247227 */ /* 0x000fe200078e00ff */
[----:B------:R-:W-:Y:S02]  /*40d0*/  SHF.R.U32.HI R34, RZ, R17, R34 ;  /* 0x00000011ff227219 */ /* 0x000fe40000011622 */
[----:B------:R-:W-:Y:S01]  /*40e0*/  SEL R3, R22, R35, !P0 ;  /* 0x0000002316037207 */ /* 0x000fe20004000000 */
[C---:B------:R-:W-:Y:S01]  /*40f0*/  IMAD.HI.U32 R35, R8.reuse, R7, RZ ;  /* 0x0000000708237227 */ /* 0x040fe200078e00ff */
[----:B------:R-:W-:Y:S02]  /*4100*/  SEL R11, R19, R34, !P4 ;  /* 0x00000022130b7207 */ /* 0x000fe40006000000 */
[----:B------:R-:W-:Y:S01]  /*4110*/  SHF.R.U32.HI R36, RZ, R17, R36 ;  /* 0x00000011ff247219 */ /* 0x000fe20000011624 */
[----:B------:R-:W-:Y:S01]  /*4120*/  IMAD.HI.U32 R38, R3, R4, RZ ;  /* 0x0000000403267227 */ /* 0x000fe200078e00ff */
[----:B------:R-:W-:Y:S03]  /*4130*/  SHF.R.U32.HI R35, RZ, R18, R35 ;  /* 0x00000012ff237219 */ /* 0x000fe60000011623 */
[----:B------:R-:W-:Y:S01]  /*4140*/  IMAD.HI.U32 R34, R11, R4, RZ ;  /* 0x000000040b227227 */ /* 0x000fe200078e00ff */
[----:B------:R-:W-:Y:S02]  /*4150*/  @P2 SHF.R.U32.HI R3, RZ, R5, R38 ;  /* 0x00000005ff032219 */ /* 0x000fe40000011626 */
[----:B------:R-:W-:Y:S02]  /*4160*/  SEL R9, R8, R35, !P0 ;  /* 0x0000002308097207 */ /* 0x000fe40004000000 */
[----:B------:R-:W-:Y:S01]  /*4170*/  @P2 SHF.R.U32.HI R11, RZ, R5, R34 ;  /* 0x00000005ff0b2219 */ /* 0x000fe20000011622 */
[C---:B------:R-:W-:Y:S01]  /*4180*/  IMAD R10, R40.reuse, R3, RZ ;  /* 0x00000003280a7224 */ /* 0x040fe200078e02ff */
[----:B------:R-:W-:Y:S01]  /*4190*/  SEL R3, R13, R36, !P4 ;  /* 0x000000240d037207 */ /* 0x000fe20006000000 */
[C---:B------:R-:W-:Y:S03]  /*41a0*/  IMAD.HI.U32 R14, R9.reuse, R4, RZ ;  /* 0x00000004090e7227 */ /* 0x040fe600078e00ff */
[----:B------:R-:W-:Y:S01]  /*41b0*/  ISETP.GE.AND P0, PT, R9, R10, PT ;  /* 0x0000000a0900720c */ /* 0x000fe20003f06270 */
[C---:B------:R-:W-:Y:S01]  /*41c0*/  IMAD R12, R40.reuse, R11, RZ ;  /* 0x0000000b280c7224 */ /* 0x040fe200078e02ff */
[-C--:B------:R-:W-:Y:S04]  /*41d0*/  SHF.R.U32.HI R14, RZ, R5.reuse, R14 ;  /* 0x00000005ff0e7219 */ /* 0x080fe8000001160e */
[----:B------:R-:W-:Y:S02]  /*41e0*/  ISETP.GE.OR P0, PT, R3, R12, P0 ;  /* 0x0000000c0300720c */ /* 0x000fe40000706670 */
[----:B------:R-:W-:Y:S05]  /*41f0*/  SEL R15, R9, R14, !P2 ;  /* 0x0000000e090f7207 */ /* 0x000fea0005000000 */
[----:B------:R-:W-:Y:S04]  /*4200*/  IMAD.MOV R14, RZ, RZ, -R15 ;  /* 0x000000ffff0e7224 */ /* 0x000fe800078e0a0f */
[----:B------:R-:W-:Y:S02]  /*4210*/  IMAD R14, R40, R14, R9 ;  /* 0x0000000e280e7224 */ /* 0x000fe400078e0209 */
[C---:B------:R-:W-:Y:S05]  /*4220*/  @!P0 IMAD.HI.U32 R10, R3.reuse, R4, RZ ;  /* 0x00000004030a8227 */ /* 0x040fea00078e00ff */
[----:B------:R-:W-:Y:S04]  /*4230*/  @!P0 SHF.R.U32.HI R10, RZ, R5, R10 ;  /* 0x00000005ff0a8219 */ /* 0x000fe8000001160a */
[----:B------:R-:W-:Y:S01]  /*4240*/  @!P0 SEL R0, R3, R10, !P2 ;  /* 0x0000000a03008207 */ /* 0x000fe20005000000 */
[----:B------:R-:W-:Y:S03]  /*4250*/  IMAD.MOV R10, RZ, RZ, -R3 ;  /* 0x000000ffff0a7224 */ /* 0x000fe600078e0a03 */
[----:B------:R-:W-:Y:S01]  /*4260*/  @!P0 IADD3 R15, PT, PT, R15, -R0, RZ ;  /* 0x800000000f0f8210 */ /* 0x000fe20007ffe0ff */
[----:B------:R-:W-:Y:S01]  /*4270*/  @!P0 IMAD R0, R11, R14, R0 ;  /* 0x0000000e0b008224 */ /* 0x000fe200078e0200 */
[----:B------:R-:W-:Y:S01]  /*4280*/  IADD3 R11, PT, PT, -R9, RZ, RZ ;  /* 0x000000ff090b7210 */ /* 0x000fe20007ffe1ff */
[----:B------:R-:W-:Y:S02]  /*4290*/  IMAD R13, R2, R10, R13 ;  /* 0x0000000a020d7224 */ /* 0x000fe400078e020d */
[----:B------:R-:W-:Y:S02]  /*42a0*/  @!P0 IMAD R9, R15, R40, R3 ;  /* 0x000000280f098224 */ /* 0x000fe400078e0203 */
[----:B------:R-:W-:Y:S02]  /*42b0*/  @!P0 IMAD.MOV.U32 R3, RZ, RZ, R0 ;  /* 0x000000ffff038224 */ /* 0x000fe400078e0000 */
[----:B------:R-:W-:Y:S02]  /*42c0*/  IMAD R8, R6, R11, R8 ;  /* 0x0000000b06087224 */ /* 0x000fe400078e0208 */
[----:B------:R-:W-:Y:S02]  /*42d0*/  IMAD R13, R3, R2, R13 ;  /* 0x00000002030d7224 */ /* 0x000fe400078e020d */
[----:B------:R-:W-:Y:S02]  /*42e0*/  IMAD R8, R9, R6, R8 ;  /* 0x0000000609087224 */ /* 0x000fe400078e0208 */
.L_x_76:
[----:B------:R-:W-:Y:S05]  /*42f0*/  BRA.U UP1, `(.L_x_77) ;  /* 0x0000000101107547 */ /* 0x000fea000b800000 */
[----:B------:R-:W-:Y:S04]  /*4300*/  MOV R0, UR6 ;  /* 0x0000000600007c02 */ /* 0x000fe80008000f00 */
[----:B------:R-:W-:Y:S04]  /*4310*/  SHF.L.U32 R3, R0, 0x1f, RZ ;  /* 0x0000001f00037819 */ /* 0x000fe800000006ff */
[----:B------:R-:W2:Y:S02]  /*4320*/  SYNCS.PHASECHK.TRANS64.TRYWAIT P0, [UR7+0xe8], R3 ;  /* 0x0000e803ff0075a7 */ /* 0x000ea40008001107 */
[----:B--2---:R-:W-:Y:S05]  /*4330*/  @!P0 BRA `(.L_x_78) ;  /* 0x0000005800688947 */ /* 0x004fea0003800000 */
.L_x_77:
[----:B------:R-:W-:Y:S02]  /*4340*/  R2UR UR35, R21 ;  /* 0x00000000152372ca */ /* 0x000fe400000e0000 */
[----:B------:R-:W-:Y:S02]  /*4350*/  R2UR UR34, R20 ;  /* 0x00000000142272ca */ /* 0x000fe400000e0000 */
[----:B------:R-:W-:Y:S02]  /*4360*/  ISETP.NE.U32.AND P2, PT, RZ, UR4, PT ;  /* 0x00000004ff007c0c */ /* 0x000fe4000bf45070 */
[----:B------:R-:W-:Y:S02]  /*4370*/  SHF.L.U32 R12, R31, 0x1f, RZ ;  /* 0x0000001f1f0c7819 */ /* 0x000fe400000006ff */
[----:B------:R-:W-:Y:S05]  /*4380*/  ISETP.NE.AND.EX P2, PT, RZ, UR5, PT, P2 ;  /* 0x00000005ff007c0c */ /* 0x000fea000bf45320 */
[----:B------:R-:W-:Y:S02]  /*4390*/  USHF.L.U32 UR35, UR35, 0x6, URZ ;  /* 0x0000000623237899 */ /* 0x000fe400080006ff */
[----:B------:R-:W-:Y:S01]  /*43a0*/  USHF.L.U32 UR34, UR34, 0x8, URZ ;  /* 0x0000000822227899 */ /* 0x000fe200080006ff */
[----:B------:R-:W-:Y:S11]  /*43b0*/  BRA.U !UP3, `(.L_x_79) ;  /* 0x000000010b347547 */ /* 0x000ff6000b800000 */
[----:B------:R-:W-:Y:S01]  /*43c0*/  UPLOP3.LUT UP0, UPT, UPT, UPT, UP2, 0x80, 0x8 ;  /* 0x000000000008789c */ /* 0x000fe20003f0f020 */
[----:B--2---:R-:W-:Y:S02]  /*43d0*/  HFMA2 R0, -RZ, RZ, 0, 5.9604644775390625e-08 ;  /* 0x00000001ff007431 */ /* 0x004fe400000001ff */
[----:B------:R-:W-:Y:S03]  /*43e0*/  IMAD.MOV.U32 R91, RZ, RZ, 0x1 ;  /* 0x00000001ff5b7424 */ /* 0x000fe600078e00ff */
[----:B------:R-:W-:Y:S05]  /*43f0*/  PLOP3.LUT P0, PT, PT, PT, UP0, 0x80, 0x8 ;  /* 0x000000000008781c */ /* 0x000fea0003f0f008 */
[----:B------:R-:W2:Y:S01]  /*4400*/  @UP0 LDCU.64 UR10, c[0x0][0x888] ;  /* 0x00011100ff0a07ac */ /* 0x000ea20008000a00 */
[----:B------:R-:W-:Y:S07]  /*4410*/  @UP0 UIMAD UR8, UR36, UR4, URZ ;  /* 0x00000004240802a4 */ /* 0x000fee000f8e02ff */
[----:B------:R-:W-:Y:S01]  /*4420*/  @!P0 PRMT R91, R0, 0x7610, R91 ;  /* 0x00007610005b8816 */ /* 0x000fe2000000005b */
[----:B--2---:R-:W-:Y:S03]  /*4430*/  @UP0 UIMAD.WIDE UR10, UR8, 0x4, UR10 ;  /* 0x00000004080a08a5 */ /* 0x004fe6000f8e020a */
[----:B------:R-:W2:Y:S03]  /*4440*/  @!UP0 LDCU UR8, c[0x0][0x880] ;  /* 0x00011000ff0887ac */ /* 0x000ea60008000800 */
[----:B------:R-:W-:Y:S01]  /*4450*/  IMAD.U32 R10, RZ, RZ, UR10 ;  /* 0x0000000aff0a7e24 */ /* 0x000fe2000f8e00ff */
[----:B------:R-:W-:Y:S05]  /*4460*/  MOV R11, UR11 ;  /* 0x0000000b000b7c02 */ /* 0x000fea0008000f00 */
[----:B-----5:R3:W5:Y:S02]  /*4470*/  @P0 LDG.E R50, desc[UR46][R10.64] ;  /* 0x0000002e0a320981 */ /* 0x020764000c1e1900 */
[----:B--23--:R-:W-:Y:S07]  /*4480*/  @!P0 IMAD.U32 R50, RZ, RZ, UR8 ;  /* 0x00000008ff328e24 */ /* 0x00cfee000f8e00ff */
.L_x_79:
[----:B-----5:R-:W-:Y:S01]  /*4490*/  @!P2 ISETP.EQ.AND P0, PT, R50, RZ, PT ;  /* 0x000000ff3200a20c */ /* 0x020fe20003f02270 */
[----:B------:R-:W-:Y:S01]  /*44a0*/  @!UPT UIADD3 URZ, UPT, UPT, URZ, URZ, URZ ;  /* 0x000000fffffff290 */ /* 0x000fe2000fffe0ff */
[----:B------:R-:W-:Y:S11]  /*44b0*/  @!P2 BRA `(.L_x_80) ;  /* 0x000000000014a947 */ /* 0x000ff60003800000 */
[----:B------:R-:W-:Y:S02]  /*44c0*/  LOP3.LUT P2, RZ, R91, 0xff, RZ, 0xc0, !PT ;  /* 0x000000ff5bff7812 */ /* 0x000fe4000784c0ff */
[----:B------:R-:W-:Y:S04]  /*44d0*/  PLOP3.LUT P0, PT, PT, PT, UP0, 0x80, 0x8 ;  /* 0x000000000008781c */ /* 0x000fe80003f0f008 */
[----:B------:R-:W-:Y:S07]  /*44e0*/  PLOP3.LUT P0, PT, P0, PT, PT, 0x8, 0x80 ;  /* 0x000000000080781c */ /* 0x000fee000070e170 */
[----:B------:R-:W-:Y:S11]  /*44f0*/  @P2 ISETP.EQ.AND P0, PT, R50, RZ, PT ;  /* 0x000000ff3200220c */ /* 0x000ff60003f02270 */
[----:B------:R-:W-:Y:S02]  /*4500*/  @!UPT UIADD3 URZ, UPT, UPT, URZ, URZ, URZ ;  /* 0x000000fffffff290 */ /* 0x000fe4000fffe0ff */
.L_x_80:
[----:B------:R-:W3:Y:S01]  /*4510*/  SYNCS.PHASECHK.TRANS64.TRYWAIT P2, [UR7+0xc0], R12 ;  /* 0x0000c00cff0075a7 */ /* 0x000ee20008041107 */
[----:B------:R-:W-:Y:S04]  /*4520*/  ELECT P4, URZ, PT ;  /* 0x0000000000ff782f */ /* 0x000fe80003880000 */
[----:B------:R-:W-:Y:S11]  /*4530*/  PLOP3.LUT P4, PT, P0, P4, PT, 0xf2, 0x2f ;  /* 0x00000000002f781c */ /* 0x000ff60000789e72 */
[----:B------:R-:W-:Y:S02]  /*4540*/  @!UPT UIADD3 URZ, UPT, UPT, URZ, URZ, URZ ;  /* 0x000000fffffff290 */ /* 0x000fe4000fffe0ff */
[----:B-1----:R-:W-:Y:S05]  /*4550*/  @!P4 IADD3 R9, P0, PT, R32, 0x580, RZ ;  /* 0x000005802009c810 */ /* 0x002fea0007f1e0ff */
[----:B--2---:R-:W-:Y:S01]  /*4560*/  @!P4 IMAD.X R0, RZ, RZ, R33, P0 ;  /* 0x000000ffff00c224 */ /* 0x004fe200000e0621 */
[----:B---3--:R-:W-:Y:S07]  /*4570*/  @!P2 BRA `(.L_x_81) ;  /* 0x0000005400f0a947 */ /* 0x008fee0003800000 */
.L_x_174:
[----:B------:R-:W-:Y:S01]  /*4580*/  @!P4 R2UR UR8, R0 ;  /* 0x000000000008c2ca */ /* 0x000fe200000e0000 */
[----:B------:R-:W-:Y:S01]  /*4590*/  VOTEU.ALL UP1, P4 ;  /* 0x0000000000ff7886 */ /* 0x000fe20002020000 */
[----:B------:R-:W-:Y:S01]  /*45a0*/  @!P4 R2UR UR9, R9 ;  /* 0x000000000909c2ca */ /* 0x000fe200000e0000 */
[----:B------:R-:W-:Y:S01]  /*45b0*/  @!P4 IMAD.MOV.U32 R0, RZ, RZ, 0x1000 ;  /* 0x00001000ff00c424 */ /* 0x000fe200078e00ff */
[----:B------:R-:W-:Y:S01]  /*45c0*/  UMOV UR10, 0x0 ;  /* 0x00000000000a7882 */ /* 0x000fe20000000000 */
[----:B------:R-:W-:Y:S01]  /*45d0*/  UMOV UR11, 0x10000000 ;  /* 0x10000000000b7882 */ /* 0x000fe20000000000 */
[----:B------:R-:W-:Y:S01]  /*45e0*/  @!UP1 UIADD3 UR32, UPT, UPT, UR7, 0x200, URZ ;  /* 0x0000020007209890 */ /* 0x000fe2000fffe0ff */
[----:B------:R-:W-:Y:S01]  /*45f0*/  @!P4 IADD3 R9, P0, PT, R32, 0x580, RZ ;  /* 0x000005802009c810 */ /* 0x000fe20007f1e0ff */
[----:B------:R-:W-:Y:S05]  /*4600*/  VOTEU.ALL UP1, P4 ;  /* 0x0000000000ff7886 */ /* 0x000fea0002020000 */
[----:B------:R-:W-:Y:S01]  /*4610*/  IMAD.U32 R11, RZ, RZ, UR8 ;  /* 0x00000008ff0b7e24 */ /* 0x000fe2000f8e00ff */
[----:B------:R-:W-:Y:S01]  /*4620*/  UPRMT UR8, UR37, 0x654, UR33 ;  /* 0x0000065425087896 */ /* 0x000fe20008000021 */
[----:B------:R-:W-:Y:S03]  /*4630*/  IMAD.U32 R10, RZ, RZ, UR9 ;  /* 0x00000009ff0a7e24 */ /* 0x000fe6000f8e00ff */
[----:B------:R-:W-:Y:S02]  /*4640*/  @!P4 R2UR UR15, R11 ;  /* 0x000000000b0fc2ca */ /* 0x000fe400000e0000 */
[----:B------:R-:W-:Y:S11]  /*4650*/  @!P4 R2UR UR14, R10 ;  /* 0x000000000a0ec2ca */ /* 0x000ff600000e0000 */
[----:B------:R-:W-:Y:S02]  /*4660*/  @!UPT UIADD3 URZ, UPT, UPT, URZ, URZ, URZ ;  /* 0x000000fffffff290 */ /* 0x000fe4000fffe0ff */
[----:B------:R2:W-:Y:S01]  /*4670*/  @!UP1 UTMALDG.3D [UR32], [UR14], desc[UR10] ;  /* 0x00000a200e0095b4 */ /* 0x0005e20008011000 */
[----:B------:R3:W-:Y:S01]  /*4680*/  @!P4 SYNCS.ARRIVE.TRANS64.RED.A0TR RZ, [UR7+0xa0], R0 ;  /* 0x0000a000ffffc9a7 */ /* 0x0007e20008300407 */
[----:B------:R-:W-:Y:S01]  /*4690*/  SYNCS.ARRIVE.TRANS64.RED.A1T0 RZ, [UR8], RZ ;  /* 0x000000ffffff79a7 */ /* 0x000fe20008100408 */
[----:B---3--:R-:W-:Y:S01]  /*46a0*/  @!P4 IMAD.X R0, RZ, RZ, R33, P0 ;  /* 0x000000ffff00c224 */ /* 0x008fe200000e0621 */
[----:B------:R-:W3:Y:S02]  /*46b0*/  SYNCS.PHASECHK.TRANS64.TRYWAIT P2, [UR7+0xc8], R12 ;  /* 0x0000c80cff0075a7 */ /* 0x000ee40008041107 */
[----:B--23--:R-:W-:Y:S05]  /*46c0*/  @!P2 BRA `(.L_x_82) ;  /* 0x0000005400b4a947 */ /* 0x00cfea0003800000 */
.L_x_176:
        /* <DEDUP_REMOVED lines=8> */
[----:B------:R-:W-:Y:S01]  /*4750*/  @!UP1 UIADD3 UR24, UPT, UPT, UR7, 0x1200, URZ ;  /* 0x0000120007189890 */ /* 0x000fe2000fffe0ff */
[----:B------:R-:W-:Y:S01]  /*4760*/  VOTEU.ALL UP1, P4 ;  /* 0x0000000000ff7886 */ /* 0x000fe20002020000 */
[----:B------:R-:W-:Y:S01]  /*4770*/  UMOV UR27, UR35 ;  /* 0x00000023001b7c82 */ /* 0x000fe20008000000 */
[----:B------:R-:W-:Y:S02]  /*4780*/  UMOV UR28, UR36 ;  /* 0x00000024001c7c82 */ /* 0x000fe40008000000 */
[----:B------:R-:W-:Y:S01]  /*4790*/  IMAD.U32 R11, RZ, RZ, UR8 ;  /* 0x00000008ff0b7e24 */ /* 0x000fe2000f8e00ff */
[----:B------:R-:W-:Y:S01]  /*47a0*/  UPRMT UR8, UR37, 0x654, UR25 ;  /* 0x0000065425087896 */ /* 0x000fe20008000019 */
[----:B------:R-:W-:Y:S02]  /*47b0*/  IMAD.U32 R10, RZ, RZ, UR9 ;  /* 0x00000009ff0a7e24 */ /* 0x000fe4000f8e00ff */
[----:B------:R-:W-:Y:S01]  /*47c0*/  @!P4 IMAD.X R20, RZ, RZ, R33, P0 ;  /* 0x000000ffff14c224 */ /* 0x000fe200000e0621 */
[----:B------:R-:W-:Y:S02]  /*47d0*/  @!P4 R2UR UR15, R11 ;  /* 0x000000000b0fc2ca */ /* 0x000fe400000e0000 */
[----:B------:R-:W-:Y:S11]  /*47e0*/  @!P4 R2UR UR14, R10 ;  /* 0x000000000a0ec2ca */ /* 0x000ff600000e0000 */
[----:B------:R-:W-:Y:S02]  /*47f0*/  @!UPT UIADD3 URZ, UPT, UPT, URZ, URZ, URZ ;  /* 0x000000fffffff290 */ /* 0x000fe4000fffe0ff */
[----:B------:R2:W-:Y:S01]  /*4800*/  @!UP1 UTMALDG.3D [UR24], [UR14], desc[UR10] ;  /* 0x00000a180e0095b4 */ /* 0x0005e20008011000 */
[----:B------:R2:W-:Y:S01]  /*4810*/  @!P4 SYNCS.ARRIVE.TRANS64.RED.A0TR RZ, [UR7+0xa8], R0 ;  /* 0x0000a800ffffc9a7 */ /* 0x0005e20008300407 */
[----:B------:R-:W-:Y:S01]  /*4820*/  SYNCS.ARRIVE.TRANS64.RED.A1T0 RZ, [UR8], RZ ;  /* 0x000000ffffff79a7 */ /* 0x000fe20008100408 */
[----:B------:R-:W3:Y:S02]  /*4830*/  SYNCS.PHASECHK.TRANS64.TRYWAIT P2, [UR7+0xd0], R12 ;  /* 0x0000d00cff0075a7 */ /* 0x000ee40008041107 */
[----:B--23--:R-:W-:Y:S05]  /*4840*/  @!P2 BRA `(.L_x_83) ;  /* 0x00000054006ca947 */ /* 0x00cfea0003800000 */
.L_x_178:
[----:B------:R-:W2:Y:S01]  /*4850*/  LDC.64 R14, c[0x0][0xb10] ;  /* 0x0002c400ff0e7b82 */ /* 0x000ea20000000a00 */
[----:B------:R-:W-:Y:S01]  /*4860*/  @!P4 R2UR UR8, R20 ;  /* 0x000000001408c2ca */ /* 0x000fe200000e0000 */
[----:B------:R-:W-:Y:S01]  /*4870*/  VOTEU.ALL UP1, P4 ;  /* 0x0000000000ff7886 */ /* 0x000fe20002020000 */
[----:B------:R-:W-:Y:S01]  /*4880*/  @!P4 R2UR UR9, R21 ;  /* 0x000000001509c2ca */ /* 0x000fe200000e0000 */
[----:B------:R-:W-:Y:S01]  /*4890*/  UMOV UR10, 0x0 ;  /* 0x00000000000a7882 */ /* 0x000fe20000000000 */
[----:B------:R-:W-:Y:S03]  /*48a0*/  UMOV UR11, 0x10000000 ;  /* 0x10000000000b7882 */ /* 0x000fe60000000000 */
[----:B------:R-:W3:Y:S01]  /*48b0*/  LDC.64 R10, c[0x0][0xb18] ;  /* 0x0002c600ff0a7b82 */ /* 0x000ee20000000a00 */
[----:B------:R-:W-:Y:S01]  /*48c0*/  @!UP1 UIADD3 UR18, UPT, UPT, UR34, 0x80, URZ ;  /* 0x0000008022129890 */ /* 0x000fe2000fffe0ff */
[----:B------:R-:W-:Y:S01]  /*48d0*/  @P3 SHF.R.U32.HI R28, RZ, 0x10, R25 ;  /* 0x00000010ff1c3819 */ /* 0x000fe20000011619 */
[----:B------:R-:W-:Y:S01]  /*48e0*/  @!UP1 UIADD3 UR16, UPT, UPT, UR7, 0x2200, URZ ;  /* 0x0000220007109890 */ /* 0x000fe2000fffe0ff */
[----:B------:R-:W-:Y:S01]  /*48f0*/  VIADD R30, R30, 0x1 ;  /* 0x000000011e1e7836 */ /* 0x000fe20000000000 */
[----:B------:R-:W-:Y:S03]  /*4900*/  VOTEU.ALL UP1, P4 ;  /* 0x0000000000ff7886 */ /* 0x000fe60002020000 */
[----:B------:R-:W5:Y:S01]  /*4910*/  @!P1 LDC R0, c[0x0][0xb20] ;  /* 0x0002c800ff009b82 */ /* 0x000f620000000800 */
[----:B------:R-:W-:Y:S01]  /*4920*/  UMOV UR19, UR35 ;  /* 0x0000002300137c82 */ /* 0x000fe20008000000 */
[----:B------:R-:W-:Y:S01]  /*4930*/  IMAD.U32 R21, RZ, RZ, UR8 ;  /* 0x00000008ff157e24 */ /* 0x000fe2000f8e00ff */
[----:B------:R-:W-:Y:S05]  /*4940*/  UMOV UR20, UR36 ;  /* 0x0000002400147c82 */ /* 0x000fea0008000000 */
[----:B-1----:R-:W1:Y:S01]  /*4950*/  @!P1 LDC R3, c[0x0][0xb0c] ;  /* 0x0002c300ff039b82 */ /* 0x002e620000000800 */
[----:B------:R-:W-:Y:S01]  /*4960*/  IMAD.U32 R20, RZ, RZ, UR9 ;  /* 0x00000009ff147e24 */ /* 0x000fe2000f8e00ff */
[----:B------:R-:W-:Y:S01]  /*4970*/  UPRMT UR8, UR37, 0x654, UR17 ;  /* 0x0000065425087896 */ /* 0x000fe20008000011 */
[----:B------:R-:W-:Y:S03]  /*4980*/  @!P4 R2UR UR15, R21 ;  /* 0x00000000150fc2ca */ /* 0x000fe600000e0000 */
[----:B------:R-:W-:Y:S01]  /*4990*/  @!P4 R2UR UR14, R20 ;  /* 0x00000000140ec2ca */ /* 0x000fe200000e0000 */
[----:B------:R-:W-:Y:S11]  /*49a0*/  @!P4 IMAD.MOV.U32 R20, RZ, RZ, 0x1000 ;  /* 0x00001000ff14c424 */ /* 0x000ff600078e00ff */
[----:B------:R-:W-:Y:S01]  /*49b0*/  @!UPT UIADD3 URZ, UPT, UPT, URZ, URZ, URZ ;  /* 0x000000fffffff290 */ /* 0x000fe2000fffe0ff */
[----:B------:R1:W-:Y:S01]  /*49c0*/  @!UP1 UTMALDG.3D [UR16], [UR14], desc[UR10] ;  /* 0x00000a100e0095b4 */ /* 0x0003e20008011000 */
[----:B------:R1:W-:Y:S02]  /*49d0*/  @!P4 SYNCS.ARRIVE.TRANS64.RED.A0TR RZ, [UR7+0xb0], R20 ;  /* 0x0000b014ffffc9a7 */ /* 0x0003e40008300407 */
[----:B-1----:R-:W-:Y:S01]  /*49e0*/  @!P1 ISETP.NE.AND P2, PT, R3, 0x1, PT ;  /* 0x000000010300980c */ /* 0x002fe20003f45270 */
[C---:B--2---:R-:W-:Y:S01]  /*49f0*/  @!P1 IMAD.HI.U32 R14, R13.reuse, R14, RZ ;  /* 0x0000000e0d0e9227 */ /* 0x044fe200078e00ff */
[----:B---3--:R-:W-:Y:S03]  /*4a00*/  @!P1 ISETP.NE.AND P0, PT, R10, 0x1, PT ;  /* 0x000000010a00980c */ /* 0x008fe60003f05270 */
[C---:B------:R-:W-:Y:S01]  /*4a10*/  @!P1 IMAD.HI.U32 R11, R8.reuse, R11, RZ ;  /* 0x0000000b080b9227 */ /* 0x040fe200078e00ff */
[----:B------:R-:W-:Y:S04]  /*4a20*/  @!P1 SHF.R.U32.HI R14, RZ, R15, R14 ;  /* 0x0000000fff0e9219 */ /* 0x000fe8000001160e */
[----:B-----5:R-:W-:Y:S01]  /*4a30*/  @!P1 SHF.R.U32.HI R9, RZ, R0, R11 ;  /* 0x00000000ff099219 */ /* 0x020fe2000001160b */
[----:B------:R-:W-:Y:S01]  /*4a40*/  SYNCS.ARRIVE.TRANS64.RED.A1T0 RZ, [UR8], RZ ;  /* 0x000000ffffff79a7 */ /* 0x000fe20008100408 */
[----:B------:R-:W-:Y:S02]  /*4a50*/  @!P1 SEL R14, R13, R14, !P2 ;  /* 0x0000000e0d0e9207 */ /* 0x000fe40005000000 */
[----:B------:R-:W-:Y:S01]  /*4a60*/  @!P1 SEL R9, R8, R9, !P0 ;  /* 0x0000000908099207 */ /* 0x000fe20004000000 */
[----:B------:R-:W1:Y:S04]  /*4a70*/  SYNCS.PHASECHK.TRANS64.TRYWAIT P5, [UR7+0xd8], R12 ;  /* 0x0000d80cff0075a7 */ /* 0x000e6800080a1107 */
[----:B------:R-:W-:Y:S02]  /*4a80*/  @!P1 IMAD.IADD R0, R9, 0x1, -R14 ;  /* 0x0000000109009824 */ /* 0x000fe400078e0a0e */
[----:B------:R-:W-:Y:S02]  /*4a90*/  @!P1 IMAD.IADD R9, R14, 0x1, -R9 ;  /* 0x000000010e099824 */ /* 0x000fe400078e0a09 */
[----:B------:R-:W-:Y:S02]  /*4aa0*/  @!P1 IMAD R13, R0, R3, R13 ;  /* 0x00000003000d9224 */ /* 0x000fe400078e020d */
[----:B------:R-:W-:Y:S01]  /*4ab0*/  @!P1 IMAD R8, R9, R10, R8 ;  /* 0x0000000a09089224 */ /* 0x000fe200078e0208 */
[----:B-1----:R-:W-:Y:S06]  /*4ac0*/  @!P5 BRA `(.L_x_84) ;  /* 0x0000005000e4d947 */ /* 0x002fec0003800000 */
.L_x_180:
[----:B-1----:R-:W-:Y:S01]  /*4ad0*/  @!P4 IADD3 R3, P0, PT, R32, 0x580, RZ ;  /* 0x000005802003c810 */ /* 0x002fe20007f1e0ff */
[----:B------:R-:W-:Y:S01]  /*4ae0*/  VOTEU.ALL UP1, P4 ;  /* 0x0000000000ff7886 */ /* 0x000fe20002020000 */
[----:B------:R-:W-:Y:S01]  /*4af0*/  UMOV UR18, 0x0 ;  /* 0x0000000000127882 */ /* 0x000fe20000000000 */
[----:B------:R-:W-:Y:S01]  /*4b00*/  UMOV UR19, 0x10000000 ;  /* 0x1000000000137882 */ /* 0x000fe20000000000 */
[----:B------:R-:W-:Y:S01]  /*4b10*/  @!P4 R2UR UR9, R3 ;  /* 0x000000000309c2ca */ /* 0x000fe200000e0000 */
[----:B------:R-:W-:Y:S01]  /*4b20*/  @!P4 IMAD.X R0, RZ, RZ, R33, P0 ;  /* 0x000000ffff00c224 */ /* 0x000fe200000e0621 */
[----:B------:R-:W-:Y:S01]  /*4b30*/  @!UP1 UIADD3 UR10, UPT, UPT, UR34, 0xc0, URZ ;  /* 0x000000c0220a9890 */ /* 0x000fe2000fffe0ff */
[----:B------:R-:W-:Y:S01]  /*4b40*/  ISETP.NE.AND P0, PT, R30, 0x2, PT ;  /* 0x000000021e00780c */ /* 0x000fe20003f05270 */
[----:B------:R-:W-:Y:S01]  /*4b50*/  UMOV UR11, UR35 ;  /* 0x00000023000b7c82 */ /* 0x000fe20008000000 */
[----:B------:R-:W-:Y:S01]  /*4b60*/  UMOV UR12, UR36 ;  /* 0x00000024000c7c82 */ /* 0x000fe20008000000 */
[----:B------:R-:W-:Y:S01]  /*4b70*/  @!P4 R2UR UR8, R0 ;  /* 0x000000000008c2ca */ /* 0x000fe200000e0000 */
[----:B------:R-:W-:Y:S01]  /*4b80*/  IMAD.IADD R20, R8, 0x1, R83 ;  /* 0x0000000108147824 */ /* 0x000fe200078e0253 */
[----:B------:R-:W-:Y:S01]  /*4b90*/  @P3 R2UR UR36, R28 ;  /* 0x000000001c2432ca */ /* 0x000fe200000e0000 */
[----:B------:R-:W-:Y:S01]  /*4ba0*/  IMAD.IADD R21, R13, 0x1, R90 ;  /* 0x000000010d157824 */ /* 0x000fe200078e025a */
[----:B------:R-:W-:Y:S02]  /*4bb0*/  SEL R0, RZ, 0x1, P0 ;  /* 0x00000001ff007807 */ /* 0x000fe40000000000 */
[----:B------:R-:W-:Y:S01]  /*4bc0*/  LOP3.LUT R31, R31, 0x1, RZ, 0x3c, !PT ;  /* 0x000000011f1f7812 */ /* 0x000fe200078e3cff */
[----:B------:R-:W-:Y:S01]  /*4bd0*/  IMAD.U32 R10, RZ, RZ, UR9 ;  /* 0x00000009ff0a7e24 */ /* 0x000fe2000f8e00ff */
[----:B------:R-:W-:Y:S01]  /*4be0*/  @!UP1 UIADD3 UR9, UPT, UPT, UR7, 0xb8, URZ ;  /* 0x000000b807099890 */ /* 0x000fe2000fffe0ff */
[----:B------:R-:W-:Y:S02]  /*4bf0*/  LOP3.LUT R29, R29, R0, RZ, 0x3c, !PT ;  /* 0x000000001d1d7212 */ /* 0x000fe400078e3cff */
[----:B------:R-:W-:Y:S02]  /*4c00*/  SEL R30, R30, RZ, P0 ;  /* 0x000000ff1e1e7207 */ /* 0x000fe40000000000 */
[----:B------:R-:W-:Y:S01]  /*4c10*/  IMAD.U32 R11, RZ, RZ, UR8 ;  /* 0x00000008ff0b7e24 */ /* 0x000fe2000f8e00ff */
[----:B------:R-:W-:Y:S01]  /*4c20*/  @!P4 R2UR UR14, R10 ;  /* 0x000000000a0ec2ca */ /* 0x000fe200000e0000 */
[----:B------:R-:W-:Y:S01]  /*4c30*/  @!UP1 UIADD3 UR8, UPT, UPT, UR7, 0x3200, URZ ;  /* 0x0000320007089890 */ /* 0x000fe2000fffe0ff */
[----:B------:R-:W-:Y:S02]  /*4c40*/  VOTEU.ALL UP1, P4 ;  /* 0x0000000000ff7886 */ /* 0x000fe40002020000 */
[----:B------:R-:W-:Y:S11]  /*4c50*/  @!P4 R2UR UR15, R11 ;  /* 0x000000000b0fc2ca */ /* 0x000ff600000e0000 */
[----:B------:R-:W-:Y:S02]  /*4c60*/  @!UPT UIADD3 URZ, UPT, UPT, URZ, URZ, URZ ;  /* 0x000000fffffff290 */ /* 0x000fe4000fffe0ff */
[----:B------:R2:W-:Y:S01]  /*4c70*/  @!UP1 UTMALDG.3D [UR8], [UR14], desc[UR18] ;  /* 0x000012080e0095b4 */ /* 0x0005e20008011000 */
[----:B------:R2:W-:Y:S01]  /*4c80*/  @!P4 SYNCS.ARRIVE.TRANS64.RED.A0TR RZ, [UR7+0xb8], R23 ;  /* 0x0000b817ffffc9a7 */ /* 0x0005e20008300407 */
[----:B------:R-:W-:Y:S01]  /*4c90*/  UPLOP3.LUT UP1, UPT, UPT, UPT, UPT, 0x80, 0x8 ;  /* 0x000000000008789c */ /* 0x000fe20003f2f070 */
[----:B------:R-:W-:Y:S01]  /*4ca0*/  SYNCS.ARRIVE.TRANS64.RED.A1T0 RZ, [UR13], RZ ;  /* 0x000000ffffff79a7 */ /* 0x000fe2000810040d */
[----:B------:R-:W-:Y:S09]  /*4cb0*/  @P3 BRA `(.L_x_85) ;  /* 0xfffffff000943947 */ /* 0x000ff2000383ffff */
[----:B------:R-:W-:-:S04]  /*4cc0*/  SHF.L.U32 R3, R31, 0x1f, RZ ;  /* 0x0000001f1f037819 */ /* 0x000fc800000006ff */
[----:B------:R-:W1:Y:S02]  /*4cd0*/  SYNCS.PHASECHK.TRANS64.TRYWAIT P0, [UR7+0xc0], R3 ;  /* 0x0000c003ff0075a7 */ /* 0x000e640008001107 */
[----:B-1----:R-:W-:Y:S05]  /*4ce0*/  @!P0 BRA `(.L_x_86) ;  /* 0x0000005000748947 */ /* 0x002fea0003800000 */
.L_x_182:
[----:B------:R-:W3:Y:S02]  /*4cf0*/  SYNCS.PHASECHK.TRANS64.TRYWAIT P0, [UR7+0xc8], R3 ;  /* 0x0000c803ff0075a7 */ /* 0x000ee40008001107 */
[----:B---3--:R-:W-:Y:S05]  /*4d00*/  @!P0 BRA `(.L_x_87) ;  /* 0x0000005000848947 */ /* 0x008fea0003800000 */
.L_x_184:
[----:B------:R-:W3:Y:S02]  /*4d10*/  SYNCS.PHASECHK.TRANS64.TRYWAIT P0, [UR7+0xd0], R3 ;  /* 0x0000d003ff0075a7 */ /* 0x000ee40008001107 */
[----:B---3--:R-:W-:Y:S05]  /*4d20*/  @!P0 BRA `(.L_x_88) ;  /* 0x0000005000948947 */ /* 0x008fea0003800000 */
.L_x_186:
[----:B-1----:R-:W-:-:S07]  /*4d30*/  MOV R0, UR7 ;  /* 0x0000000700007c02 */ /* 0x002fce0008000f00 */
.L_x_89:
[----:B-1----:R-:W-:-:S04]  /*4d40*/  SHF.L.U32 R3, R31, 0x1f, RZ ;  /* 0x0000001f1f037819 */ /* 0x002fc800000006ff */
[----:B------:R1:W3:Y:S03]  /*4d50*/  SYNCS.PHASECHK.TRANS64.TRYWAIT P0, [R0+URZ+0xd8], R3 ;  /* 0x0000d803000075a7 */ /* 0x0002e600080011ff */
[----:B---3--:R-:W-:Y:S05]  /*4d60*/  @!P0 NANOSLEEP.SYNCS 0x989680 ;  /* 0x009896800000895d */ /* 0x008fea0003900000 */
[----:B------:R-:W3:Y:S02]  /*4d70*/  @!P0 SYNCS.PHASECHK.TRANS64 P0, [R0+URZ+0xd8], R3 ;  /* 0x0000d803000085a7 */ /* 0x000ee400080010ff */
[----:B--23--:R-:W-:Y:S05]  /*4d80*/  @P0 EXIT ;  /* 0x000000000000094d */ /* 0x00cfea0003800000 */
[----:B------:R-:W-:Y:S05]  /*4d90*/  BRA `(.L_x_89) ;  /* 0xfffffffc00e87947 */ /* 0x000fea000383ffff */
.L_x_74:
[----:B------:R-:W-:-:S06]  /*4da0*/  UISETP.GE.AND UP1, UPT, UR8, 0x4, UPT ;  /* 0x000000040800788c */ /* 0x000fcc000bf26270 */
[----:B------:R-:W-:-:S13]  /*4db0*/  PLOP3.LUT P0, PT, PT, PT, UP1, 0x80, 0x8 ;  /* 0x000000000008781c */ /* 0x000fda0003f0f018 */
[----:B------:R-:W-:Y:S05]  /*4dc0*/  @!P0 EXIT ;  /* 0x000000000000894d */ /* 0x000fea0003800000 */
[----:B------:R-:W-:Y:S01]  /*4dd0*/  BAR.SYNC.DEFER_BLOCKING 0x6, 0xa0 ;  /* 0x0182800000007b1d */ /* 0x000fe20000010000 */
[C---:B------:R-:W-:Y:S01]  /*4de0*/  IMAD.SHL.U32 R2, R103.reuse, 0x40, RZ ;  /* 0x0000004067027824 */ /* 0x040fe200078e00ff */
[C---:B------:R-:W-:Y:S01]  /*4df0*/  LOP3.LUT R105, R103.reuse, 0x60, RZ, 0xc0, !PT ;  /* 0x0000006067697812 */ /* 0x040fe200078ec0ff */
[C---:B------:R-:W-:Y:S02]  /*4e00*/  IMAD.SHL.U32 R95, R103.reuse, 0x20, RZ ;  /* 0x00000020675f7824 */ /* 0x040fe400078e00ff */
[----:B------:R-:W-:Y:S02]  /*4e10*/  HFMA2 R44, -RZ, RZ, 0, 0 ;  /* 0x00000000ff2c7431 */ /* 0x000fe400000001ff */
[C---:B------:R-:W-:Y:S01]  /*4e20*/  IMAD.SHL.U32 R0, R103.reuse, 0x8, RZ ;  /* 0x0000000867007824 */ /* 0x040fe200078e00ff */
[----:B------:R-:W-:Y:S01]  /*4e30*/  UMOV UR49, 0x400 ;  /* 0x0000040000317882 */ /* 0x000fe20000000000 */
[----:B------:R-:W1:Y:S01]  /*4e40*/  LDC R93, c[0x0][0x370] ;  /* 0x0000dc00ff5d7b82 */ /* 0x000e620000000800 */
[----:B------:R-:W-:Y:S01]  /*4e50*/  ULEA UR49, UR37, UR49, 0x18 ;  /* 0x0000003125317291 */ /* 0x000fe2000f8ec0ff */
[----:B------:R-:W-:Y:S01]  /*4e60*/  LOP3.LUT R5, R2, 0x180, RZ, 0xc0, !PT ;  /* 0x0000018002057812 */ /* 0x000fe200078ec0ff */
[----:B------:R-:W-:Y:S01]  /*4e70*/  IMAD.U32 R46, R103, 0x10000, RZ ;  /* 0x00010000672e7824 */ /* 0x000fe200078e00ff */
[----:B------:R-:W-:Y:S01]  /*4e80*/  LOP3.LUT R95, R95, 0xc00, RZ, 0xc0, !PT ;  /* 0x00000c005f5f7812 */ /* 0x000fe200078ec0ff */
[----:B------:R-:W-:Y:S01]  /*4e90*/  UIADD3 UR4, UPT, UPT, UR49, 0x4200, URZ ;  /* 0x0000420031047890 */ /* 0x000fe2000fffe0ff */
[----:B------:R-:W-:Y:S01]  /*4ea0*/  LOP3.LUT R0, R5, 0x30, R0, 0xf8, !PT ;  /* 0x0000003005007812 */ /* 0x000fe200078ef800 */
[----:B------:R-:W-:Y:S01]  /*4eb0*/  IMAD.SHL.U32 R5, R103, 0x2, RZ ;  /* 0x0000000267057824 */ /* 0x000fe200078e00ff */
[----:B------:R-:W2:Y:S01]  /*4ec0*/  LDC R42, c[0x0][0xb0c] ;  /* 0x0002c300ff2a7b82 */ /* 0x000ea20000000800 */
[----:B------:R-:W-:Y:S01]  /*4ed0*/  LOP3.LUT R95, R95, 0x40, R2, 0xf8, !PT ;  /* 0x000000405f5f7812 */ /* 0x000fe200078ef802 */
[----:B------:R-:W-:Y:S01]  /*4ee0*/  IMAD.MOV.U32 R102, RZ, RZ, RZ ;  /* 0x000000ffff667224 */ /* 0x000fe200078e00ff */
[----:B------:R-:W-:Y:S01]  /*4ef0*/  LOP3.LUT R46, R46, 0x600000, RZ, 0xc0, !PT ;  /* 0x006000002e2e7812 */ /* 0x000fe200078ec0ff */
[----:B------:R-:W-:Y:S01]  /*4f00*/  IMAD.MOV.U32 R107, RZ, RZ, RZ ;  /* 0x000000ffff6b7224 */ /* 0x000fe200078e00ff */
[----:B------:R-:W-:-:S02]  /*4f10*/  LOP3.LUT R0, R0, 0x20, R5, 0x78, !PT ;  /* 0x0000002000007812 */ /* 0x000fc400078e7805 */
[----:B------:R-:W-:Y:S02]  /*4f20*/  CS2R R100, SRZ ;  /* 0x0000000000647805 */ /* 0x000fe4000001ff00 */
[----:B------:R-:W-:Y:S01]  /*4f30*/  LOP3.LUT R95, R95, 0x200, R2, 0xf8, !PT ;  /* 0x000002005f5f7812 */ /* 0x000fe200078ef802 */
[----:B------:R-:W4:Y:S01]  /*4f40*/  LDC R92, c[0x0][0xb20] ;  /* 0x0002c800ff5c7b82 */ /* 0x000f220000000800 */
[----:B------:R-:W3:Y:S01]  /*4f50*/  LDS R3, [UR49+0x1a0] ;  /* 0x0001a031ff037984 */ /* 0x000ee20008000800 */
[----:B------:R-:W-:Y:S01]  /*4f60*/  LOP3.LUT R103, R103, 0x2, RZ, 0xc0, !PT ;  /* 0x0000000267677812 */ /* 0x000fe200078ec0ff */
[----:B------:R-:W-:Y:S01]  /*4f70*/  IMAD.MOV.U32 R99, RZ, RZ, RZ ;  /* 0x000000ffff637224 */ /* 0x000fe200078e00ff */
[----:B------:R-:W-:Y:S01]  /*4f80*/  LOP3.LUT R95, R95, R0, RZ, 0xfc, !PT ;  /* 0x000000005f5f7212 */ /* 0x000fe200078efcff */
[----:B------:R-:W-:Y:S01]  /*4f90*/  IMAD.U32 R104, RZ, RZ, UR4 ;  /* 0x00000004ff687e24 */ /* 0x000fe2000f8e00ff */
[----:B------:R-:W-:Y:S01]  /*4fa0*/  IADD3 R97, PT, PT, -R103, RZ, RZ ;  /* 0x000000ff67617210 */ /* 0x000fe20007ffe1ff */
[----:B------:R-:W1:Y:S01]  /*4fb0*/  LDCU.64 UR52, c[0x0][0x348] ;  /* 0x00006900ff3477ac */ /* 0x000e620008000a00 */
[----:B------:R-:W1:Y:S01]  /*4fc0*/  LDC R41, c[0x0][0xb30] ;  /* 0x0002cc00ff297b82 */ /* 0x000e620000000800 */
[----:B------:R-:W1:Y:S01]  /*4fd0*/  LDCU.64 UR38, c[0x0][0x888] ;  /* 0x00011100ff2677ac */ /* 0x000e620008000a00 */
[----:B------:R-:W1:Y:S06]  /*4fe0*/  LDCU.64 UR44, c[0x0][0x890] ;  /* 0x00011200ff2c77ac */ /* 0x000e6c0008000a00 */
[----:B------:R-:W1:Y:S01]  /*4ff0*/  LDC.64 R88, c[0x0][0xb10] ;  /* 0x0002c400ff587b82 */ /* 0x000e620000000a00 */
[----:B------:R-:W-:-:S07]  /*5000*/  UIADD3 UR48, UPT, UPT, UR49, 0x200, URZ ;  /* 0x0000020031307890 */ /* 0x000fce000fffe0ff */
[----:B------:R-:W1:Y:S08]  /*5010*/  LDC.64 R38, c[0x0][0xb18] ;  /* 0x0002c600ff267b82 */ /* 0x000e700000000a00 */
[----:B------:R-:W1:Y:S08]  /*5020*/  LDC.64 R36, c[0x0][0xb28] ;  /* 0x0002ca00ff247b82 */ /* 0x000e700000000a00 */
[----:B------:R-:W1:Y:S01]  /*5030*/  LDC.64 R86, c[0x0][0x8b0] ;  /* 0x00022c00ff567b82 */ /* 0x000e620000000a00 */
[----:B---3--:R-:W-:-:S07]  /*5040*/  IMAD.IADD R46, R3, 0x1, R46 ;  /* 0x00000001032e7824 */ /* 0x008fce00078e022e */
[----:B------:R-:W3:Y:S08]  /*5050*/  LDC.64 R84, c[0x0][0x8a8] ;  /* 0x00022a00ff547b82 */ /* 0x000ef00000000a00 */
[----:B--2-4-:R-:W1:Y:S02]  /*5060*/  LDC R94, c[0x0][0x374] ;  /* 0x0000dd00ff5e7b82 */ /* 0x014e640000000800 */
.L_x_131:
[----:B------:R-:W-:Y:S02]  /*5070*/  LEA R0, R107, UR49, 0x3 ;  /* 0x000000316b007c11 */ /* 0x000fe4000f8e18ff */
[----:B------:R-:W-:Y:S02]  /*5080*/  SHF.L.U32 R3, R101, 0x1f, RZ ;  /* 0x0000001f65037819 */ /* 0x000fe400000006ff */
[----:B------:R-:W-:Y:S02]  /*5090*/  LEA R16, R107, UR49, 0x4 ;  /* 0x000000316b107c11 */ /* 0x000fe4000f8e20ff */
[----:B------:R-:W2:Y:S02]  /*50a0*/  SYNCS.PHASECHK.TRANS64.TRYWAIT P0, [R0+URZ+0xf0], R3 ;  /* 0x0000f003000075a7 */ /* 0x000ea400080011ff */
[----:B-12---:R-:W-:Y:S05]  /*50b0*/  @!P0 BRA `(.L_x_90) ;  /* 0x0000004c00c88947 */ /* 0x006fea0003800000 */
.L_x_187:
[----:B------:R-:W4:Y:S01]  /*50c0*/  LDC.64 R12, c[0x0][0xb10] ;  /* 0x0002c400ff0c7b82 */ /* 0x000f220000000a00 */
[----:B------:R-:W3:Y:S01]  /*50d0*/  LDS.128 R16, [R16+0x180] ;  /* 0x0001800010107984 */ /* 0x000ee20000000c00 */
[----:B-1----:R-:W-:Y:S01]  /*50e0*/  ISETP.NE.AND P1, PT, R41, 0x1, PT ;  /* 0x000000012900780c */ /* 0x002fe20003f25270 */
[----:B--2---:R-:W-:Y:S01]  /*50f0*/  VIADD R0, R0, 0x100 ;  /* 0x0000010000007836 */ /* 0x004fe20000000000 */
[----:B------:R-:W-:Y:S04]  /*5100*/  ISETP.GE.AND P0, PT, R40, 0x1, PT ;  /* 0x000000012800780c */ /* 0x000fe80003f06270 */
[----:B------:R-:W1:Y:S01]  /*5110*/  LDC.64 R10, c[0x0][0xb18] ;  /* 0x0002c600ff0a7b82 */ /* 0x000e620000000a00 */
[----:B------:R-:W-:Y:S01]  /*5120*/  PRMT R0, RZ, 0x654, R0 ;  /* 0x00000654ff007816 */ /* 0x000fe20000000000 */
[----:B------:R-:W-:Y:S01]  /*5130*/  @!PT LDS RZ, [RZ] ;  /* 0x00000000fffff984 */ /* 0x000fe20000000800 */
[----:B------:R-:W-:Y:S01]  /*5140*/  @!PT LDS RZ, [RZ] ;  /* 0x00000000fffff984 */ /* 0x000fe20000000800 */
[----:B------:R-:W-:Y:S01]  /*5150*/  @!PT LDS RZ, [RZ] ;  /* 0x00000000fffff984 */ /* 0x000fe20000000800 */
[----:B------:R-:W-:Y:S01]  /*5160*/  @!PT LDS RZ, [RZ] ;  /* 0x00000000fffff984 */ /* 0x000fe20000000800 */
[----:B------:R2:W-:Y:S06]  /*5170*/  MEMBAR.ALL.CTA ;  /* 0x0000000000007992 */ /* 0x0005ec0000008000 */
[----:B--2---:R-:W2:Y:S01]  /*5180*/  FENCE.VIEW.ASYNC.S ;  /* 0x00000000000073c6 */ /* 0x004ea20000000000 */
[----:B------:R-:W1:Y:S08]  /*5190*/  @!P1 LDC R14, c[0x0][0xb20] ;  /* 0x0002c800ff0e9b82 */ /* 0x000e700000000800 */
[----:B------:R-:W1:Y:S01]  /*51a0*/  @!P1 LDC R9, c[0x0][0xb0c] ;  /* 0x0002c300ff099b82 */ /* 0x000e620000000800 */
[----:B--2---:R2:W-:Y:S01]  /*51b0*/  SYNCS.ARRIVE.TRANS64.RED.A1T0 RZ, [R0+URZ], RZ ;  /* 0x000000ff00ff79a7 */ /* 0x0045e200081004ff */
[----:B---3--:R-:W-:Y:S04]  /*51c0*/  LOP3.LUT P4, RZ, R18, 0x1, RZ, 0xc0, !PT ;  /* 0x0000000112ff7812 */ /* 0x008fe8000788c0ff */
[----:B------:R-:W-:Y:S09]  /*51d0*/  P2R R106, PR, RZ, 0x10 ;  /* 0x00000010ff6a7803 */ /* 0x000ff20000000000 */
[----:B------:R-:W-:Y:S02]  /*51e0*/  @P4 MOV R45, R16 ;  /* 0x00000010002d4202 */ /* 0x000fe40000000f00 */
[----:B------:R-:W-:Y:S01]  /*51f0*/  @P4 LOP3.LUT R43, R17, 0xffff, RZ, 0xc0, !PT ;  /* 0x0000ffff112b4812 */ /* 0x000fe200078ec0ff */
[----:B--2-4-:R-:W-:Y:S06]  /*5200*/  @!P0 BRA `(.L_x_91) ;  /* 0x0000000000a48947 */ /* 0x014fec0003800000 */
[----:B------:R-:W-:Y:S01]  /*5210*/  IMAD.HI.U32 R23, R94, R39, RZ ;  /* 0x000000275e177227 */ /* 0x000fe200078e00ff */
[----:B------:R-:W-:Y:S02]  /*5220*/  ISETP.NE.AND P0, PT, R38, 0x1, PT ;  /* 0x000000012600780c */ /* 0x000fe40003f05270 */
[----:B------:R-:W-:Y:S01]  /*5230*/  ISETP.NE.AND P2, PT, R40, 0x1, PT ;  /* 0x000000012800780c */ /* 0x000fe20003f45270 */
[----:B------:R-:W-:Y:S01]  /*5240*/  IMAD.HI.U32 R22, R93, R88, RZ ;  /* 0x000000585d167227 */ /* 0x000fe200078e00ff */
[----:B------:R-:W-:Y:S02]  /*5250*/  SHF.R.U32.HI R23, RZ, R92, R23 ;  /* 0x0000005cff177219 */ /* 0x000fe40000011617 */
[----:B------:R-:W-:Y:S01]  /*5260*/  ISETP.NE.AND P3, PT, R42, 0x1, PT ;  /* 0x000000012a00780c */ /* 0x000fe20003f65270 */
[----:B------:R-:W-:Y:S01]  /*5270*/  IMAD.HI.U32 R26, R45, R88, RZ ;  /* 0x000000582d1a7227 */ /* 0x000fe200078e00ff */
[----:B------:R-:W-:Y:S02]  /*5280*/  SHF.R.U32.HI R22, RZ, R89, R22 ;  /* 0x00000059ff167219 */ /* 0x000fe40000011616 */
[----:B------:R-:W-:Y:S01]  /*5290*/  SEL R3, R94, R23, !P0 ;  /* 0x000000175e037207 */ /* 0x000fe20004000000 */
[----:B------:R-:W-:Y:S01]  /*52a0*/  IMAD.HI.U32 R23, R43, R39, RZ ;  /* 0x000000272b177227 */ /* 0x000fe200078e00ff */
[----:B------:R-:W-:Y:S02]  /*52b0*/  SEL R7, R93, R22, !P3 ;  /* 0x000000165d077207 */ /* 0x000fe40005800000 */
[----:B------:R-:W-:Y:S01]  /*52c0*/  SHF.R.U32.HI R26, RZ, R89, R26 ;  /* 0x00000059ff1a7219 */ /* 0x000fe2000001161a */
[-C--:B------:R-:W-:Y:S04]  /*52d0*/  IMAD.HI.U32 R22, R3, R36.reuse, RZ ;  /* 0x0000002403167227 */ /* 0x080fe800078e00ff */
[----:B------:R-:W-:Y:S01]  /*52e0*/  IMAD.HI.U32 R24, R7, R36, RZ ;  /* 0x0000002407187227 */ /* 0x000fe200078e00ff */
[-C--:B------:R-:W-:Y:S02]  /*52f0*/  @P2 SHF.R.U32.HI R3, RZ, R37.reuse, R22 ;  /* 0x00000025ff032219 */ /* 0x080fe40000011616 */
[----:B------:R-:W-:Y:S02]  /*5300*/  SHF.R.U32.HI R22, RZ, R92, R23 ;  /* 0x0000005cff167219 */ /* 0x000fe40000011617 */
[----:B------:R-:W-:Y:S01]  /*5310*/  @P2 SHF.R.U32.HI R7, RZ, R37, R24 ;  /* 0x00000025ff072219 */ /* 0x000fe20000011618 */
[C---:B------:R-:W-:Y:S01]  /*5320*/  IMAD R2, R40.reuse, R3, RZ ;  /* 0x0000000328027224 */ /* 0x040fe200078e02ff */
[----:B------:R-:W-:Y:S02]  /*5330*/  SEL R5, R43, R22, !P0 ;  /* 0x000000162b057207 */ /* 0x000fe40004000000 */
[----:B------:R-:W-:Y:S01]  /*5340*/  SEL R3, R45, R26, !P3 ;  /* 0x0000001a2d037207 */ /* 0x000fe20005800000 */
[----:B------:R-:W-:Y:S01]  /*5350*/  IMAD R4, R40, R7, RZ ;  /* 0x0000000728047224 */ /* 0x000fe200078e02ff */
[C---:B------:R-:W-:Y:S01]  /*5360*/  ISETP.GE.AND P0, PT, R5.reuse, R2, PT ;  /* 0x000000020500720c */ /* 0x040fe20003f06270 */
[----:B------:R-:W-:Y:S03]  /*5370*/  IMAD.HI.U32 R6, R5, R36, RZ ;  /* 0x0000002405067227 */ /* 0x000fe600078e00ff */
[----:B------:R-:W-:Y:S01]  /*5380*/  ISETP.GE.OR P0, PT, R3, R4, P0 ;  /* 0x000000040300720c */ /* 0x000fe20000706670 */
[----:B------:R-:W-:Y:S01]  /*5390*/  IMAD.MOV R4, RZ, RZ, -R3 ;  /* 0x000000ffff047224 */ /* 0x000fe200078e0a03 */
[-C--:B------:R-:W-:Y:S03]  /*53a0*/  SHF.R.U32.HI R6, RZ, R37.reuse, R6 ;  /* 0x00000025ff067219 */ /* 0x080fe60000011606 */
[----:B------:R-:W-:Y:S01]  /*53b0*/  IMAD R45, R42, R4, R45 ;  /* 0x000000042a2d7224 */ /* 0x000fe200078e022d */
[----:B------:R-:W-:Y:S05]  /*53c0*/  SEL R15, R5, R6, !P2 ;  /* 0x00000006050f7207 */ /* 0x000fea0005000000 */
[----:B------:R-:W-:Y:S02]  /*53d0*/  IMAD.MOV R6, RZ, RZ, -R15 ;  /* 0x000000ffff067224 */ /* 0x000fe400078e0a0f */
[C---:B------:R-:W-:Y:S04]  /*53e0*/  @!P0 IMAD.HI.U32 R2, R3.reuse, R36, RZ ;  /* 0x0000002403028227 */ /* 0x040fe800078e00ff */
[----:B------:R-:W-:Y:S01]  /*53f0*/  IMAD R6, R40, R6, R5 ;  /* 0x0000000628067224 */ /* 0x000fe200078e0205 */
[----:B------:R-:W-:Y:S04]  /*5400*/  @!P0 SHF.R.U32.HI R2, RZ, R37, R2 ;  /* 0x00000025ff028219 */ /* 0x000fe80000011602 */
[----:B------:R-:W-:Y:S02]  /*5410*/  @!P0 SEL R0, R3, R2, !P2 ;  /* 0x0000000203008207 */ /* 0x000fe40005000000 */
[----:B------:R-:W-:Y:S02]  /*5420*/  IADD3 R2, PT, PT, -R5, RZ, RZ ;  /* 0x000000ff05027210 */ /* 0x000fe40007ffe1ff */
[----:B------:R-:W-:Y:S01]  /*5430*/  @!P0 IADD3 R8, PT, PT, R15, -R0, RZ ;  /* 0x800000000f088210 */ /* 0x000fe20007ffe0ff */
[----:B------:R-:W-:Y:S02]  /*5440*/  @!P0 IMAD R0, R7, R6, R0 ;  /* 0x0000000607008224 */ /* 0x000fe400078e0200 */
[----:B------:R-:W-:Y:S02]  /*5450*/  IMAD R43, R38, R2, R43 ;  /* 0x00000002262b7224 */ /* 0x000fe400078e022b */
[----:B------:R-:W-:Y:S02]  /*5460*/  @!P0 IMAD R5, R8, R40, R3 ;  /* 0x0000002808058224 */ /* 0x000fe400078e0203 */
[----:B------:R-:W-:Y:S04]  /*5470*/  @!P0 IMAD.MOV.U32 R3, RZ, RZ, R0 ;  /* 0x000000ffff038224 */ /* 0x000fe800078e0000 */
[----:B------:R-:W-:Y:S02]  /*5480*/  IMAD R45, R3, R42, R45 ;  /* 0x0000002a032d7224 */ /* 0x000fe400078e022d */
[----:B------:R-:W-:Y:S07]  /*5490*/  IMAD R43, R5, R38, R43 ;  /* 0x00000026052b7224 */ /* 0x000fee00078e022b */
.L_x_91:
[----:B-1----:R-:W-:Y:S01]  /*54a0*/  @!P1 ISETP.NE.AND P0, PT, R10, 0x1, PT ;  /* 0x000000010a00980c */ /* 0x002fe20003f05270 */
[----:B------:R-:W-:Y:S01]  /*54b0*/  @!P1 IMAD.HI.U32 R0, R45, R12, RZ ;  /* 0x0000000c2d009227 */ /* 0x000fe200078e00ff */
[----:B------:R-:W-:Y:S01]  /*54c0*/  @!P1 ISETP.NE.AND P2, PT, R9, 0x1, PT ;  /* 0x000000010900980c */ /* 0x000fe20003f45270 */
[----:B------:R-:W-:Y:S01]  /*54d0*/  ULOP3.LUT UP0, URZ, UR48, 0x1b0, URZ, 0xc0, !UPT ;  /* 0x000001b030ff7892 */ /* 0x000fe2000f80c0ff */
[----:B------:R-:W-:Y:S01]  /*54e0*/  R2UR UR42, R21 ;  /* 0x00000000152a72ca */ /* 0x000fe200000e0000 */
[----:B------:R-:W-:Y:S01]  /*54f0*/  @!P1 IMAD.HI.U32 R3, R43, R11, RZ ;  /* 0x0000000b2b039227 */ /* 0x000fe200078e00ff */
[----:B------:R-:W-:Y:S02]  /*5500*/  @!P1 SHF.R.U32.HI R0, RZ, R13, R0 ;  /* 0x0000000dff009219 */ /* 0x000fe40000011600 */
[----:B------:R-:W-:Y:S01]  /*5510*/  R2UR UR41, R20 ;  /* 0x00000000142972ca */ /* 0x000fe200000e0000 */
[----:B------:R-:W-:Y:S01]  /*5520*/  VIADD R107, R107, 0x1 ;  /* 0x000000016b6b7836 */ /* 0x000fe20000000000 */
[----:B------:R-:W-:Y:S02]  /*5530*/  @!P1 SHF.R.U32.HI R2, RZ, R14, R3 ;  /* 0x0000000eff029219 */ /* 0x000fe40000011603 */
[----:B------:R-:W-:Y:S02]  /*5540*/  @!P1 SEL R3, R45, R0, !P2 ;  /* 0x000000002d039207 */ /* 0x000fe40005000000 */
[----:B------:R-:W-:Y:S02]  /*5550*/  @!P1 SEL R2, R43, R2, !P0 ;  /* 0x000000022b029207 */ /* 0x000fe40004000000 */
[----:B------:R-:W-:Y:S01]  /*5560*/  @P4 SHF.R.U32.HI R98, RZ, 0x10, R17 ;  /* 0x00000010ff624819 */ /* 0x000fe20000011611 */
[----:B------:R-:W-:Y:S02]  /*5570*/  USHF.L.U32 UR42, UR42, 0x6, URZ ;  /* 0x000000062a2a7899 */ /* 0x000fe400080006ff */
[----:B------:R-:W-:Y:S02]  /*5580*/  @!P1 IMAD.IADD R0, R2, 0x1, -R3 ;  /* 0x0000000102009824 */ /* 0x000fe400078e0a03 */
[----:B------:R-:W-:Y:S01]  /*5590*/  @!P1 IMAD.IADD R2, R3, 0x1, -R2 ;  /* 0x0000000103029824 */ /* 0x000fe200078e0a02 */
[----:B------:R-:W-:Y:S01]  /*55a0*/  USHF.L.U32 UR41, UR41, 0x8, URZ ;  /* 0x0000000829297899 */ /* 0x000fe200080006ff */
[----:B------:R-:W-:Y:S02]  /*55b0*/  @!P1 IMAD R45, R0, R9, R45 ;  /* 0x00000009002d9224 */ /* 0x000fe400078e022d */
[----:B------:R-:W-:Y:S01]  /*55c0*/  @!P1 IMAD R43, R2, R10, R43 ;  /* 0x0000000a022b9224 */ /* 0x000fe200078e022b */
[----:B------:R-:W-:Y:S08]  /*55d0*/  BRA.U !UP0, `(.L_x_92) ;  /* 0x0000000108407547 */ /* 0x000ff0000b800000 */
[----:B------:R-:W1:Y:S01]  /*55e0*/  LDCU.64 UR8, c[0x4][0x88] ;  /* 0x01001100ff0877ac */ /* 0x000e620008000a00 */
[----:B------:R-:W-:Y:S01]  /*55f0*/  MOV R3, 0x0 ;  /* 0x0000000000037802 */ /* 0x000fe20000000f00 */
[----:B------:R-:W-:Y:S02]  /*5600*/  HFMA2 R12, -RZ, RZ, 0, 5.9604644775390625e-08 ;  /* 0x00000001ff0c7431 */ /* 0x000fe400000001ff */
[----:B------:R-:W-:Y:S02]  /*5610*/  IMAD.MOV.U32 R8, RZ, RZ, 0x70 ;  /* 0x00000070ff087424 */ /* 0x000fe400078e00ff */
[----:B------:R-:W-:Y:S01]  /*5620*/  IMAD.MOV.U32 R13, RZ, RZ, RZ ;  /* 0x000000ffff0d7224 */ /* 0x000fe200078e00ff */
[----:B------:R-:W2:Y:S01]  /*5630*/  LDCU.64 UR6, c[0x4][0x90] ;  /* 0x01001200ff0677ac */ /* 0x000ea20008000a00 */
[----:B------:R-:W3:Y:S01]  /*5640*/  LDC.64 R2, c[0x4][R3] ;  /* 0x0100000003027b82 */ /* 0x000ee20000000a00 */
[----:B------:R-:W4:Y:S01]  /*5650*/  LDCU.64 UR4, c[0x4][0x8] ;  /* 0x01000100ff0477ac */ /* 0x000f220008000a00 */
[----:B-1----:R-:W-:Y:S01]  /*5660*/  MOV R5, UR9 ;  /* 0x0000000900057c02 */ /* 0x002fe20008000f00 */
[----:B------:R-:W-:Y:S01]  /*5670*/  IMAD.U32 R4, RZ, RZ, UR8 ;  /* 0x00000008ff047e24 */ /* 0x000fe2000f8e00ff */
[----:B--2---:R-:W-:Y:S01]  /*5680*/  MOV R7, UR7 ;  /* 0x0000000700077c02 */ /* 0x004fe20008000f00 */
[----:B------:R-:W-:Y:S01]  /*5690*/  IMAD.U32 R6, RZ, RZ, UR6 ;  /* 0x00000006ff067e24 */ /* 0x000fe2000f8e00ff */
[----:B----4-:R-:W-:Y:S01]  /*56a0*/  MOV R11, UR5 ;  /* 0x00000005000b7c02 */ /* 0x010fe20008000f00 */
[----:B------:R-:W-:Y:S02]  /*56b0*/  IMAD.U32 R10, RZ, RZ, UR4 ;  /* 0x00000004ff0a7e24 */ /* 0x000fe4000f8e00ff */
[----:B------:R-:W-:Y:S07]  /*56c0*/  LEPC R20, `(.L_x_92) ;  /* 0x000000001014794e */ /* 0x000fee0000000000 */
[----:B---3-5:R-:W-:Y:S05]  /*56d0*/  CALL.ABS.NOINC R2 ;  /* 0x0000000002007343 */ /* 0x028fea0003c00000 */
.L_x_92:
[----:B------:R-:W-:Y:S01]  /*56e0*/  LOP3.LUT P0, RZ, R104, 0x1b0, RZ, 0xc0, !PT ;  /* 0x000001b068ff7812 */ /* 0x000fe2000780c0ff */
[----:B------:R-:W-:Y:S11]  /*56f0*/  BSSY.RECONVERGENT B6, `(.L_x_93) ;  /* 0x0000013000067945 */ /* 0x000ff60003800200 */
[----:B------:R-:W-:Y:S01]  /*5700*/  @!UPT UIADD3 URZ, UPT, UPT, URZ, URZ, URZ ;  /* 0x000000fffffff290 */ /* 0x000fe2000fffe0ff */
[----:B------:R-:W-:Y:S05]  /*5710*/  @!P0 BRA `(.L_x_94) ;  /* 0x0000000000408947 */ /* 0x000fea0003800000 */
        /* <DEDUP_REMOVED lines=16> */
.L_x_94:
[----:B------:R-:W-:Y:S05]  /*5820*/  BSYNC.RECONVERGENT B6 ;  /* 0x0000000000067941 */ /* 0x000fea0003800200 */
.L_x_93:
[----:B------:R-:W-:Y:S01]  /*5830*/  ISETP.NE.U32.AND P4, PT, R86, RZ, PT ;  /* 0x000000ff5600720c */ /* 0x000fe20003f85070 */
[----:B------:R-:W-:Y:S01]  /*5840*/  UISETP.NE.AND UP2, UPT, UR50, URZ, UPT ;  /* 0x000000ff3200728c */ /* 0x000fe2000bf45270 */
[----:B------:R-:W-:Y:S01]  /*5850*/  ISETP.NE.U32.AND P2, PT, RZ, UR38, PT ;  /* 0x00000026ff007c0c */ /* 0x000fe2000bf45070 */
[----:B------:R-:W-:Y:S01]  /*5860*/  UISETP.NE.U32.AND UP1, UPT, UR44, URZ, UPT ;  /* 0x000000ff2c00728c */ /* 0x000fe2000bf25070 */
[----:B------:R-:W-:Y:S01]  /*5870*/  ISETP.NE.AND.EX P4, PT, R87, RZ, PT, P4 ;  /* 0x000000ff5700720c */ /* 0x000fe20003f85340 */
[----:B------:R-:W-:Y:S01]  /*5880*/  UPLOP3.LUT UP0, UPT, UPT, UPT, UPT, 0x40, 0x4 ;  /* 0x000000000004789c */ /* 0x000fe20003f0e870 */
[----:B------:R-:W-:Y:S01]  /*5890*/  ISETP.NE.AND.EX P2, PT, RZ, UR39, PT, P2 ;  /* 0x00000027ff007c0c */ /* 0x000fe2000bf45320 */
[----:B------:R-:W-:Y:S01]  /*58a0*/  UISETP.NE.AND.EX UP1, UPT, UR45, URZ, UPT, UP1 ;  /* 0x000000ff2d00728c */ /* 0x000fe2000bf25310 */
[----:B------:R-:W-:Y:S04]  /*58b0*/  PLOP3.LUT P1, PT, PT, PT, UP2, 0x80, 0x8 ;  /* 0x000000000008781c */ /* 0x000fe80003f2f028 */
[----:B------:R-:W-:Y:S06]  /*58c0*/  @UP2 UPLOP3.LUT UP0, UPT, UPT, UPT, UP1, 0x80, 0x8 ;  /* 0x000000000008289c */ /* 0x000fec0003f0f010 */
[----:B------:R-:W-:Y:S01]  /*58d0*/  PLOP3.LUT P0, PT, PT, PT, UP0, 0x80, 0x8 ;  /* 0x000000000008781c */ /* 0x000fe20003f0f008 */
[----:B------:R-:W-:Y:S01]  /*58e0*/  @!UPT UIADD3 URZ, UPT, UPT, URZ, URZ, URZ ;  /* 0x000000fffffff290 */ /* 0x000fe2000fffe0ff */
[----:B------:R-:W-:Y:S11]  /*58f0*/  BRA.U !UP1, `(.L_x_95) ;  /* 0x0000000109387547 */ /* 0x000ff6000b800000 */
[----:B------:R-:W-:Y:S01]  /*5900*/  UISETP.NE.U32.AND UP0, UPT, UR38, URZ, UPT ;  /* 0x000000ff2600728c */ /* 0x000fe2000bf05070 */
[----:B------:R-:W-:Y:S02]  /*5910*/  HFMA2 R0, -RZ, RZ, 0, 5.9604644775390625e-08 ;  /* 0x00000001ff007431 */ /* 0x000fe400000001ff */
[----:B------:R-:W-:Y:S01]  /*5920*/  IMAD.MOV.U32 R91, RZ, RZ, 0x1 ;  /* 0x00000001ff5b7424 */ /* 0x000fe200078e00ff */
[----:B------:R-:W-:Y:S06]  /*5930*/  UISETP.NE.AND.EX UP0, UPT, UR39, URZ, UPT, UP0 ;  /* 0x000000ff2700728c */ /* 0x000fec000bf05300 */
[----:B------:R-:W-:Y:S05]  /*5940*/  PLOP3.LUT P3, PT, PT, PT, UP0, 0x80, 0x8 ;  /* 0x000000000008781c */ /* 0x000fea0003f6f008 */
[----:B------:R-:W1:Y:S01]  /*5950*/  @UP0 LDCU.64 UR6, c[0x0][0x888] ;  /* 0x00011100ff0607ac */ /* 0x000e620008000a00 */
[----:B------:R-:W-:Y:S07]  /*5960*/  @UP0 UIMAD UR4, UR36, UR44, URZ ;  /* 0x0000002c240402a4 */ /* 0x000fee000f8e02ff */
[----:B------:R-:W-:Y:S01]  /*5970*/  @!P3 PRMT R91, R0, 0x7610, R91 ;  /* 0x00007610005bb816 */ /* 0x000fe2000000005b */
[----:B-1----:R-:W-:Y:S03]  /*5980*/  @UP0 UIMAD.WIDE UR6, UR4, 0x4, UR6 ;  /* 0x00000004040608a5 */ /* 0x002fe6000f8e0206 */
[----:B------:R-:W1:Y:S03]  /*5990*/  @!UP0 LDCU UR4, c[0x0][0x880] ;  /* 0x00011000ff0487ac */ /* 0x000e660008000800 */
[----:B------:R-:W-:Y:S01]  /*59a0*/  IMAD.U32 R2, RZ, RZ, UR6 ;  /* 0x00000006ff027e24 */ /* 0x000fe2000f8e00ff */
[----:B------:R-:W-:Y:S05]  /*59b0*/  MOV R3, UR7 ;  /* 0x0000000700037c02 */ /* 0x000fea0008000f00 */
[----:B-----5:R2:W5:Y:S02]  /*59c0*/  @P3 LDG.E R50, desc[UR46][R2.64] ;  /* 0x0000002e02323981 */ /* 0x020564000c1e1900 */
[----:B-12---:R-:W-:Y:S02]  /*59d0*/  @!P3 IMAD.U32 R50, RZ, RZ, UR4 ;  /* 0x00000004ff32be24 */ /* 0x006fe4000f8e00ff */
.L_x_95:
[----:B------:R-:W-:Y:S05]  /*59e0*/  @!P4 BRA `(.L_x_96) ;  /* 0x000000000020c947 */ /* 0x000fea0003800000 */
[----:B------:R-:W-:Y:S04]  /*59f0*/  ISETP.NE.U32.AND P3, PT, R84, RZ, PT ;  /* 0x000000ff5400720c */ /* 0x000fe80003f65070 */
[----:B------:R-:W-:Y:S11]  /*5a00*/  ISETP.NE.AND.EX P3, PT, R85, RZ, PT, P3 ;  /* 0x000000ff5500720c */ /* 0x000ff60003f65330 */
[----:B------:R-:W-:Y:S02]  /*5a10*/  @!UPT UIADD3 URZ, UPT, UPT, URZ, URZ, URZ ;  /* 0x000000fffffff290 */ /* 0x000fe4000fffe0ff */
[----:B------:R-:W1:Y:S01]  /*5a20*/  @P3 LDC.64 R2, c[0x0][0x8a8] ;  /* 0x00022a00ff023b82 */ /* 0x000e620000000a00 */
[----:B------:R-:W-:Y:S04]  /*5a30*/  @P3 IMAD R0, R86, UR36, RZ ;  /* 0x0000002456003c24 */ /* 0x000fe8000f8e02ff */
[----:B-1----:R-:W-:Y:S05]  /*5a40*/  @P3 IMAD.WIDE R2, R0, 0x4, R2 ;  /* 0x0000000400023825 */ /* 0x002fea00078e0202 */
[----:B-----5:R1:W5:Y:S02]  /*5a50*/  @P3 LDG.E R47, desc[UR46][R2.64] ;  /* 0x0000002e022f3981 */ /* 0x020364000c1e1900 */
[----:B-1----:R-:W2:Y:S02]  /*5a60*/  @!P3 LDC R47, c[0x0][0x8a0] ;  /* 0x00022800ff2fbb82 */ /* 0x002ea40000000800 */
.L_x_96:
[----:B-----5:R-:W-:Y:S01]  /*5a70*/  ISETP.NE.AND P4, PT, R50, RZ, PT ;  /* 0x000000ff3200720c */ /* 0x020fe20003f85270 */
[----:B------:R-:W-:Y:S01]  /*5a80*/  BSSY B1, `(.L_x_97) ;  /* 0x0000042000017945 */ /* 0x000fe20003800000 */
[----:B------:R-:W-:Y:S01]  /*5a90*/  SEL R9, RZ, 0xffffffff, P2 ;  /* 0xffffffffff097807 */ /* 0x000fe20001000000 */
[----:B------:R-:W-:Y:S01]  /*5aa0*/  IMAD.MOV.U32 R64, RZ, RZ, 0x1 ;  /* 0x00000001ff407424 */ /* 0x000fe200078e00ff */
[----:B------:R-:W-:Y:S02]  /*5ab0*/  LOP3.LUT P3, RZ, R91, 0xff, RZ, 0xc0, !PT ;  /* 0x000000ff5bff7812 */ /* 0x000fe4000786c0ff */
[----:B------:R-:W-:Y:S02]  /*5ac0*/  CS2R R62, SRZ ;  /* 0x00000000003e7805 */ /* 0x000fe4000001ff00 */
[----:B------:R-:W-:Y:S02]  /*5ad0*/  @P1 SEL R2, RZ, 0xffffffff, P4 ;  /* 0xffffffffff021807 */ /* 0x000fe40002000000 */
[----:B------:R-:W-:Y:S02]  /*5ae0*/  CS2R R60, SRZ ;  /* 0x00000000003c7805 */ /* 0x000fe4000001ff00 */
[----:B------:R-:W-:Y:S02]  /*5af0*/  LEA R0, R100, UR49, 0x3 ;  /* 0x0000003164007c11 */ /* 0x000fe4000f8e18ff */
[----:B------:R-:W-:Y:S02]  /*5b00*/  CS2R R58, SRZ ;  /* 0x00000000003a7805 */ /* 0x000fe4000001ff00 */
[----:B------:R-:W-:Y:S02]  /*5b10*/  @P0 SEL R2, R9, R2, !P3 ;  /* 0x0000000209020207 */ /* 0x000fe40005800000 */
[----:B------:R-:W-:Y:S02]  /*5b20*/  CS2R R56, SRZ ;  /* 0x0000000000387805 */ /* 0x000fe4000001ff00 */
[----:B------:R-:W-:Y:S02]  /*5b30*/  LEA R108, R44, UR49, 0x3 ;  /* 0x000000312c6c7c11 */ /* 0x000fe4000f8e18ff */
[----:B------:R-:W-:Y:S02]  /*5b40*/  @P1 LOP3.LUT R2, R2, 0x1, RZ, 0xc0, !PT ;  /* 0x0000000102021812 */ /* 0x000fe400078ec0ff */
[----:B------:R-:W-:Y:S02]  /*5b50*/  SHF.L.U32 R7, R102, 0x1f, RZ ;  /* 0x0000001f66077819 */ /* 0x000fe400000006ff */
[----:B------:R-:W-:Y:S02]  /*5b60*/  ISETP.NE.U32.OR P6, PT, R2, 0x1, !P1 ;  /* 0x000000010200780c */ /* 0x000fe40004fc5470 */
[----:B------:R-:W-:Y:S02]  /*5b70*/  PLOP3.LUT P2, PT, PT, PT, UP1, 0x80, 0x8 ;  /* 0x000000000008781c */ /* 0x000fe40003f4f018 */
[C---:B------:R-:W-:Y:S02]  /*5b80*/  LEA.HI R5, R44.reuse, R44, RZ, 0x1 ;  /* 0x0000002c2c057211 */ /* 0x040fe400078f08ff */
[----:B------:R-:W-:Y:S02]  /*5b90*/  SEL R2, RZ, 0xffffffff, P4 ;  /* 0xffffffffff027807 */ /* 0x000fe40002000000 */
[----:B------:R-:W-:Y:S01]  /*5ba0*/  P2R R72, PR, RZ, 0x40 ;  /* 0x00000040ff487803 */ /* 0x000fe20000000000 */
[C---:B------:R-:W-:Y:S01]  /*5bb0*/  IMAD.SHL.U32 R3, R5.reuse, 0x80, RZ ;  /* 0x0000008005037824 */ /* 0x040fe200078e00ff */
[----:B------:R-:W-:Y:S03]  /*5bc0*/  LOP3.LUT R5, R5, 0xffe, RZ, 0xc0, !PT ;  /* 0x00000ffe05057812 */ /* 0x000fe600078ec0ff */
[----:B------:R-:W-:Y:S02]  /*5bd0*/  @P6 SHF.L.U32 R11, R99, 0x1f, RZ ;  /* 0x0000001f630b6819 */ /* 0x000fe400000006ff */
[----:B------:R-:W-:Y:S01]  /*5be0*/  @P2 SEL R2, R9, R2, !P3 ;  /* 0x0000000209022207 */ /* 0x000fe20005800000 */
[----:B------:R-:W-:Y:S01]  /*5bf0*/  IMAD.IADD R48, R44, 0x1, -R5 ;  /* 0x000000012c307824 */ /* 0x000fe200078e0a05 */
[----:B------:R-:W1:Y:S01]  /*5c00*/  @P6 SYNCS.PHASECHK.TRANS64.TRYWAIT P1, [R0+URZ+0xa0], R11 ;  /* 0x0000a00b000065a7 */ /* 0x000e6200080211ff */
[----:B------:R-:W-:Y:S02]  /*5c10*/  LOP3.LUT R3, R3, 0xffffff00, RZ, 0xc0, !PT ;  /* 0xffffff0003037812 */ /* 0x000fe400078ec0ff */
[----:B------:R-:W-:Y:S03]  /*5c20*/  LOP3.LUT R2, R2, 0x1, RZ, 0xc0, !PT ;  /* 0x0000000102027812 */ /* 0x000fe600078ec0ff */
[----:B------:R-:W-:Y:S01]  /*5c30*/  IMAD.IADD R3, R46, 0x1, R3 ;  /* 0x000000012e037824 */ /* 0x000fe200078e0203 */
[----:B------:R-:W-:Y:S03]  /*5c40*/  ISETP.NE.U32.AND P5, PT, R2, 0x1, PT ;  /* 0x000000010200780c */ /* 0x000fe60003fa5070 */
[----:B------:R-:W-:Y:S01]  /*5c50*/  IMAD R48, R48, 0x100000, R3 ;  /* 0x0010000030307824 */ /* 0x000fe200078e0203 */
[----:B------:R-:W-:Y:S01]  /*5c60*/  P2R R65, PR, RZ, 0x20 ;  /* 0x00000020ff417803 */ /* 0x000fe20000000000 */
[----:B------:R3:W4:Y:S01]  /*5c70*/  SYNCS.PHASECHK.TRANS64.TRYWAIT P0, [R108+URZ+0x110], R7 ;  /* 0x000110076c0075a7 */ /* 0x00072200080011ff */
[----:B-1----:R-:W-:Y:S01]  /*5c80*/  @P6 SEL R64, RZ, 0x1, !P1 ;  /* 0x00000001ff406807 */ /* 0x002fe20004800000 */
[----:B---3--:R-:W-:Y:S06]  /*5c90*/  @!P6 BRA `(.L_x_98) ;  /* 0x000000000080e947 */ /* 0x008fec0003800000 */
[----:B------:R-:W-:Y:S01]  /*5ca0*/  @P5 IMAD R4, R100, 0x1000, R95 ;  /* 0x0000100064045824 */ /* 0x000fe200078e025f */
[----:B------:R-:W-:Y:S01]  /*5cb0*/  ISETP.NE.AND P1, PT, R64, RZ, PT ;  /* 0x000000ff4000720c */ /* 0x000fe20003f25270 */
[----:B------:R-:W-:Y:S01]  /*5cc0*/  BSSY B0, `(.L_x_99) ;  /* 0x000000b000007945 */ /* 0x000fe20003800000 */
[----:B------:R-:W-:Y:S01]  /*5cd0*/  CS2R R58, SRZ ;  /* 0x00000000003a7805 */ /* 0x000fe2000001ff00 */
[----:B------:R-:W-:Y:S01]  /*5ce0*/  @P5 VIADD R2, R4, UR49 ;  /* 0x0000003104025c36 */ /* 0x000fe20008000000 */
[----:B------:R-:W-:Y:S02]  /*5cf0*/  CS2R R56, SRZ ;  /* 0x0000000000387805 */ /* 0x000fe4000001ff00 */
[----:B------:R-:W-:Y:S02]  /*5d00*/  CS2R R62, SRZ ;  /* 0x00000000003e7805 */ /* 0x000fe4000001ff00 */
[----:B------:R-:W-:Y:S01]  /*5d10*/  CS2R R60, SRZ ;  /* 0x00000000003c7805 */ /* 0x000fe2000001ff00 */
[----:B------:R-:W-:Y:S04]  /*5d20*/  @P5 IMAD R2, R103, -0x10, R2 ;  /* 0xfffffff067025824 */ /* 0x000fe800078e0202 */
[----:B------:R-:W-:Y:S05]  /*5d30*/  @P1 BRA `(.L_x_100) ;  /* 0x00000000000c1947 */ /* 0x000fea0003800000 */
[----:B------:R-:W-:Y:S04]  /*5d40*/  SHF.L.U32 R3, R99, 0x1f, RZ ;  /* 0x0000001f63037819 */ /* 0x000fe800000006ff */
[----:B------:R-:W1:Y:S02]  /*5d50*/  SYNCS.PHASECHK.TRANS64.TRYWAIT P1, [R0+URZ+0xa0], R3 ;  /* 0x0000a003000075a7 */ /* 0x000e6400080211ff */
[----:B-1----:R-:W-:Y:S05]  /*5d60*/  @!P1 BRA `(.L_x_101) ;  /* 0x0000004000b09947 */ /* 0x002fea0003800000 */
.L_x_100:
[----:B------:R-:W-:Y:S05]  /*5d70*/  BSYNC B0 ;  /* 0x0000000000007941 */ /* 0x000fea0003800000 */
.L_x_99:
[----:B------:R-:W-:Y:S01]  /*5d80*/  ISETP.NE.AND P1, PT, R65, RZ, PT ;  /* 0x000000ff4100720c */ /* 0x000fe20003f25270 */
[----:B-1----:R-:W-:Y:S02]  /*5d90*/  VIADD R3, R0, 0xc0 ;  /* 0x000000c000037836 */ /* 0x002fe40000000000 */
[----:B------:R-:W-:Y:S02]  /*5da0*/  IMAD.U32 R0, RZ, RZ, UR37 ;  /* 0x00000025ff007e24 */ /* 0x000fe4000f8e00ff */
[----:B------:R-:W-:Y:S03]  /*5db0*/  VIADD R100, R100, 0x1 ;  /* 0x0000000164647836 */ /* 0x000fe60000000000 */
[----:B------:R-:W-:Y:S05]  /*5dc0*/  PRMT R0, R0, 0x654, R3 ;  /* 0x0000065400007816 */ /* 0x000fea0000000003 */
[----:B------:R1:W3:Y:S04]  /*5dd0*/  @P1 LDS.128 R56, [R4+UR49+0x200] ;  /* 0x0002003104381984 */ /* 0x0002e80008000c00 */
[----:B------:R1:W1:Y:S01]  /*5de0*/  @P1 LDS.128 R60, [R2+0x210] ;  /* 0x00021000023c1984 */ /* 0x0002620000000c00 */
[C---:B------:R-:W-:Y:S01]  /*5df0*/  ISETP.NE.AND P1, PT, R100.reuse, 0x4, PT ;  /* 0x000000046400780c */ /* 0x040fe20003f25270 */
[----:B------:R-:W-:Y:S01]  /*5e00*/  @!PT LDS RZ, [RZ] ;  /* 0x00000000fffff984 */ /* 0x000fe20000000800 */
[----:B------:R-:W-:Y:S01]  /*5e10*/  @!PT LDS RZ, [RZ] ;  /* 0x00000000fffff984 */ /* 0x000fe20000000800 */
[----:B------:R-:W-:Y:S01]  /*5e20*/  @!PT LDS RZ, [RZ] ;  /* 0x00000000fffff984 */ /* 0x000fe20000000800 */
[----:B------:R-:W-:Y:S01]  /*5e30*/  @!PT LDS RZ, [RZ] ;  /* 0x00000000fffff984 */ /* 0x000fe20000000800 */
[----:B------:R5:W-:Y:S06]  /*5e40*/  MEMBAR.ALL.CTA ;  /* 0x0000000000007992 */ /* 0x000bec0000008000 */
[----:B-----5:R-:W5:Y:S01]  /*5e50*/  FENCE.VIEW.ASYNC.S ;  /* 0x00000000000073c6 */ /* 0x020f620000000000 */
[----:B------:R-:W-:Y:S01]  /*5e60*/  SEL R100, R100, RZ, P1 ;  /* 0x000000ff64647207 */ /* 0x000fe20000800000 */
[----:B-----5:R5:W-:Y:S02]  /*5e70*/  SYNCS.ARRIVE.TRANS64.RED.A1T0 RZ, [R0+URZ], RZ ;  /* 0x000000ff00ff79a7 */ /* 0x020be400081004ff */
[----:B-----5:R-:W-:Y:S04]  /*5e80*/  SEL R0, RZ, 0x1, P1 ;  /* 0x00000001ff007807 */ /* 0x020fe80000800000 */
[----:B---3--:R-:W-:Y:S02]  /*5e90*/  LOP3.LUT R99, R99, R0, RZ, 0x3c, !PT ;  /* 0x0000000063637212 */ /* 0x008fe400078e3cff */
.L_x_98:
[----:B------:R-:W-:Y:S05]  /*5ea0*/  BSYNC B1 ;  /* 0x0000000000017941 */ /* 0x000fea0003800000 */
.L_x_97:
[----:B------:R-:W-:Y:S04]  /*5eb0*/  SHF.R.U32.HI R3, RZ, 0x15, R48 ;  /* 0x00000015ff037819 */ /* 0x000fe80000011630 */
[----:B------:R-:W-:Y:S01]  /*5ec0*/  LOP3.LUT P1, RZ, R3, 0x3, R96, 0x48, !PT ;  /* 0x0000000303ff7812 */ /* 0x000fe20007824860 */
[----:B------:R-:W-:Y:S01]  /*5ed0*/  @!UPT UIADD3 URZ, UPT, UPT, URZ, URZ, URZ ;  /* 0x000000fffffff290 */ /* 0x000fe2000fffe0ff */
[----:B----4-:R-:W-:Y:S11]  /*5ee0*/  @P0 BRA `(.L_x_102) ;  /* 0x0000000000080947 */ /* 0x010ff60003800000 */
[----:B------:R-:W3:Y:S02]  /*5ef0*/  SYNCS.PHASECHK.TRANS64.TRYWAIT P0, [R108+URZ+0x110], R7 ;  /* 0x000110076c0075a7 */ /* 0x000ee400080011ff */
[----:B---3--:R-:W-:Y:S05]  /*5f00*/  @!P0 BRA `(.L_x_103) ;  /* 0x00000040005c8947 */ /* 0x008fea0003800000 */
.L_x_102:
[----:B------:R-:W-:Y:S05]  /*5f10*/  @!P1 BRA `(.L_x_104) ;  /* 0x0000000000409947 */ /* 0x000fea0003800000 */
[----:B------:R-:W4:Y:S01]  /*5f20*/  LDCU.64 UR8, c[0x4][0x78] ;  /* 0x01000f00ff0877ac */ /* 0x000f220008000a00 */
[----:B------:R-:W-:Y:S01]  /*5f30*/  MOV R3, 0x0 ;  /* 0x0000000000037802 */ /* 0x000fe20000000f00 */
[----:B------:R-:W-:Y:S02]  /*5f40*/  HFMA2 R12, -RZ, RZ, 0, 5.9604644775390625e-08 ;  /* 0x00000001ff0c7431 */ /* 0x000fe400000001ff */
[----:B------:R-:W-:Y:S02]  /*5f50*/  IMAD.MOV.U32 R8, RZ, RZ, 0x192 ;  /* 0x00000192ff087424 */ /* 0x000fe400078e00ff */
[----:B------:R-:W-:Y:S01]  /*5f60*/  IMAD.MOV.U32 R13, RZ, RZ, RZ ;  /* 0x000000ffff0d7224 */ /* 0x000fe200078e00ff */
[----:B------:R-:W3:Y:S01]  /*5f70*/  LDCU.64 UR6, c[0x4][0x80] ;  /* 0x01001000ff0677ac */ /* 0x000ee20008000a00 */
[----:B-1----:R-:W1:Y:S01]  /*5f80*/  LDC.64 R2, c[0x4][R3] ;  /* 0x0100000003027b82 */ /* 0x002e620000000a00 */
[----:B------:R-:W5:Y:S01]  /*5f90*/  LDCU.64 UR4, c[0x4][0x18] ;  /* 0x01000300ff0477ac */ /* 0x000f620008000a00 */
[----:B----4-:R-:W-:Y:S01]  /*5fa0*/  MOV R5, UR9 ;  /* 0x0000000900057c02 */ /* 0x010fe20008000f00 */
[----:B------:R-:W-:Y:S01]  /*5fb0*/  IMAD.U32 R4, RZ, RZ, UR8 ;  /* 0x00000008ff047e24 */ /* 0x000fe2000f8e00ff */
[----:B---3--:R-:W-:Y:S01]  /*5fc0*/  MOV R7, UR7 ;  /* 0x0000000700077c02 */ /* 0x008fe20008000f00 */
[----:B------:R-:W-:Y:S01]  /*5fd0*/  IMAD.U32 R6, RZ, RZ, UR6 ;  /* 0x00000006ff067e24 */ /* 0x000fe2000f8e00ff */
[----:B-----5:R-:W-:Y:S01]  /*5fe0*/  MOV R11, UR5 ;  /* 0x00000005000b7c02 */ /* 0x020fe20008000f00 */
[----:B------:R-:W-:Y:S02]  /*5ff0*/  IMAD.U32 R10, RZ, RZ, UR4 ;  /* 0x00000004ff0a7e24 */ /* 0x000fe4000f8e00ff */
[----:B------:R-:W-:Y:S07]  /*6000*/  LEPC R20, `(.L_x_104) ;  /* 0x000000001014794e */ /* 0x000fee0000000000 */
[----:B-12---:R-:W-:Y:S05]  /*6010*/  CALL.ABS.NOINC R2 ;  /* 0x0000000002007343 */ /* 0x006fea0003c00000 */
.L_x_104:
[----:B------:R-:W-:Y:S05]  /*6020*/  WARPSYNC.ALL ;  /* 0x0000000000007948 */ /* 0x000fea0003800000 */
[----:B------:R-:W-:Y:S01]  /*6030*/  R2UR UR4, R48 ;  /* 0x00000000300472ca */ /* 0x000fe200000e0000 */
[----:B------:R-:W-:Y:S01]  /*6040*/  BSSY.RECONVERGENT B0, `(.L_x_105) ;  /* 0x00000a1000007945 */ /* 0x000fe20003800200 */
[C---:B------:R-:W-:Y:S02]  /*6050*/  SHF.L.U32 R51, R56.reuse, 0x10, RZ ;  /* 0x0000001038337819 */ /* 0x040fe400000006ff */
[C---:B------:R-:W-:Y:S02]  /*6060*/  PRMT R49, R56.reuse, 0x8880, RZ ;  /* 0x0000888038317816 */ /* 0x040fe400000000ff */
[----:B------:R-:W-:Y:S02]  /*6070*/  SHF.R.S32.HI R51, RZ, 0x18, R51 ;  /* 0x00000018ff337819 */ /* 0x000fe40000011433 */
[----:B------:R-:W-:Y:S02]  /*6080*/  SHF.L.U32 R52, R56, 0x8, RZ ;  /* 0x0000000838347819 */ /* 0x000fe400000006ff */
[C---:B------:R-:W-:Y:S02]  /*6090*/  PRMT R54, R58.reuse, 0x8880, RZ ;  /* 0x000088803a367816 */ /* 0x040fe400000000ff */
[----:B------:R-:W-:Y:S01]  /*60a0*/  SHF.L.U32 R53, R58, 0x8, RZ ;  /* 0x000000083a357819 */ /* 0x000fe200000006ff */
[----:B-1-3--:R-:W-:Y:S01]  /*60b0*/  LDTM.16dp32bit_t0_t15.x32 R4, tmem[UR4] ;  /* 0x00000004000479ee */ /* 0x00afe20008a80000 */
[----:B------:R-:W2:Y:S01]  /*60c0*/  LDTM.16dp32bit_t16_t31.x32 R4, tmem[UR4+0x20] ;  /* 0x00002004000479ee */ /* 0x000ea20008aa0000 */
[----:B------:R-:W-:Y:S02]  /*60d0*/  IADD3 R67, PT, PT, R95, UR49, RZ ;  /* 0x000000315f437c10 */ /* 0x000fe4000fffe0ff */
[----:B------:R-:W-:Y:S02]  /*60e0*/  SHF.L.U32 R66, R97, 0x4, RZ ;  /* 0x0000000461427819 */ /* 0x000fe400000006ff */
[----:B------:R-:W-:Y:S02]  /*60f0*/  SHF.R.S32.HI R53, RZ, 0x18, R53 ;  /* 0x00000018ff357819 */ /* 0x000fe40000011435 */
[----:B------:R-:W-:Y:S02]  /*6100*/  IADD3 R109, PT, PT, R67, R66, RZ ;  /* 0x00000042436d7210 */ /* 0x000fe40007ffe0ff */
[----:B------:R-:W-:Y:S02]  /*6110*/  ISETP.NE.AND P0, PT, R105, RZ, PT ;  /* 0x000000ff6900720c */ /* 0x000fe40003f05270 */
[----:B------:R-:W-:Y:S01]  /*6120*/  ISETP.NE.AND P6, PT, R72, RZ, PT ;  /* 0x000000ff4800720c */ /* 0x000fe20003fc5270 */
[----:B--2---:R-:W-:Y:S11]  /*6130*/  IMAD R0, R47, R4, RZ ;  /* 0x000000042f007224 */ /* 0x004ff600078e02ff */
[----:B------:R-:W-:Y:S01]  /*6140*/  @!UPT UIADD3 URZ, UPT, UPT, URZ, URZ, URZ ;  /* 0x000000fffffff290 */ /* 0x000fe2000fffe0ff */
[----:B------:R-:W-:Y:S01]  /*6150*/  @P6 SHF.L.U32 R74, R99, 0x1f, RZ ;  /* 0x0000001f634a6819 */ /* 0x000fe200000006ff */
[----:B------:R-:W-:Y:S02]  /*6160*/  IMAD R2, R47, R5, RZ ;  /* 0x000000052f027224 */ /* 0x000fe400078e02ff */
[----:B------:R-:W-:Y:S01]  /*6170*/  IMAD R0, R49, R50, R0 ;  /* 0x0000003231007224 */ /* 0x000fe200078e0200 */
[----:B------:R-:W-:Y:S01]  /*6180*/  SHF.R.S32.HI R49, RZ, 0x18, R52 ;  /* 0x00000018ff317819 */ /* 0x000fe20000011434 */
[----:B------:R-:W-:Y:S01]  /*6190*/  IMAD R3, R47, R6, RZ ;  /* 0x000000062f037224 */ /* 0x000fe200078e02ff */
[----:B------:R-:W-:Y:S01]  /*61a0*/  SHF.L.U32 R52, R57, 0x10, RZ ;  /* 0x0000001039347819 */ /* 0x000fe200000006ff */
[-C--:B------:R-:W-:Y:S01]  /*61b0*/  IMAD R2, R51, R50.reuse, R2 ;  /* 0x0000003233027224 */ /* 0x080fe200078e0202 */
[----:B------:R-:W-:Y:S01]  /*61c0*/  SHF.R.S32.HI R51, RZ, 0x18, R56 ;  /* 0x00000018ff337819 */ /* 0x000fe20000011438 */
[----:B------:R-:W-:Y:S02]  /*61d0*/  IMAD R7, R47, R7, RZ ;  /* 0x000000072f077224 */ /* 0x000fe400078e02ff */
[-C--:B------:R-:W-:Y:S01]  /*61e0*/  IMAD R3, R49, R50.reuse, R3 ;  /* 0x0000003231037224 */ /* 0x080fe200078e0203 */
[----:B------:R-:W-:Y:S01]  /*61f0*/  PRMT R49, R57, 0x8880, RZ ;  /* 0x0000888039317816 */ /* 0x000fe200000000ff */
[----:B------:R-:W-:Y:S01]  /*6200*/  IMAD R7, R51, R50, R7 ;  /* 0x0000003233077224 */ /* 0x000fe200078e0207 */
[----:B------:R-:W-:Y:S01]  /*6210*/  SHF.R.S32.HI R51, RZ, 0x18, R52 ;  /* 0x00000018ff337819 */ /* 0x000fe20000011434 */
[----:B------:R-:W-:Y:S02]  /*6220*/  IMAD R4, R47, R8, RZ ;  /* 0x000000082f047224 */ /* 0x000fe400078e02ff */
[----:B------:R-:W-:Y:S01]  /*6230*/  IMAD.SHL.U32 R52, R57, 0x100, RZ ;  /* 0x0000010039347824 */ /* 0x000fe200078e00ff */
[----:B------:R-:W-:Y:S01]  /*6240*/  I2IP.S8.S32.SAT R55, R7, R3, RZ ;  /* 0x0000000307377239 */ /* 0x000fe200000014ff */
[----:B------:R-:W-:Y:S02]  /*6250*/  IMAD R5, R47, R9, RZ ;  /* 0x000000092f057224 */ /* 0x000fe400078e02ff */
[----:B------:R-:W-:Y:S01]  /*6260*/  IMAD R4, R49, R50, R4 ;  /* 0x0000003231047224 */ /* 0x000fe200078e0204 */
[----:B------:R-:W-:Y:S01]  /*6270*/  SHF.R.S32.HI R49, RZ, 0x18, R52 ;  /* 0x00000018ff317819 */ /* 0x000fe20000011434 */
[----:B------:R-:W-:Y:S01]  /*6280*/  IMAD R6, R47, R10, RZ ;  /* 0x0000000a2f067224 */ /* 0x000fe200078e02ff */
[----:B------:R-:W-:Y:S01]  /*6290*/  I2IP.S8.S32.SAT R68, R2, R0, R55 ;  /* 0x0000000002447239 */ /* 0x000fe20000001437 */
[-C--:B------:R-:W-:Y:S01]  /*62a0*/  IMAD R5, R51, R50.reuse, R5 ;  /* 0x0000003233057224 */ /* 0x080fe200078e0205 */
[----:B------:R-:W-:Y:S01]  /*62b0*/  SHF.L.U32 R52, R58, 0x10, RZ ;  /* 0x000000103a347819 */ /* 0x000fe200000006ff */
[----:B------:R-:W-:Y:S01]  /*62c0*/  IMAD R11, R47, R11, RZ ;  /* 0x0000000b2f0b7224 */ /* 0x000fe200078e02ff */
[----:B------:R-:W-:Y:S01]  /*62d0*/  SHF.R.S32.HI R51, RZ, 0x18, R57 ;  /* 0x00000018ff337819 */ /* 0x000fe20000011439 */
[----:B------:R-:W-:Y:S01]  /*62e0*/  IMAD R6, R49, R50, R6 ;  /* 0x0000003231067224 */ /* 0x000fe200078e0206 */
[----:B------:R-:W-:Y:S01]  /*62f0*/  SHF.R.S32.HI R52, RZ, 0x18, R52 ;  /* 0x00000018ff347819 */ /* 0x000fe20000011434 */
[C---:B------:R-:W-:Y:S02]  /*6300*/  IMAD R8, R47.reuse, R12, RZ ;  /* 0x0000000c2f087224 */ /* 0x040fe400078e02ff */
[----:B------:R-:W-:Y:S02]  /*6310*/  IMAD.MOV.U32 R49, RZ, RZ, R54 ;  /* 0x000000ffff317224 */ /* 0x000fe400078e0036 */
[----:B------:R-:W-:Y:S02]  /*6320*/  IMAD R9, R47, R13, RZ ;  /* 0x0000000d2f097224 */ /* 0x000fe400078e02ff */
[----:B------:R-:W-:Y:S01]  /*6330*/  IMAD R11, R51, R50, R11 ;  /* 0x00000032330b7224 */ /* 0x000fe200078e020b */
[----:B------:R-:W-:Y:S01]  /*6340*/  SHF.R.S32.HI R51, RZ, 0x18, R58 ;  /* 0x00000018ff337819 */ /* 0x000fe2000001143a */
[----:B------:R-:W-:Y:S02]  /*6350*/  IMAD R10, R47, R14, RZ ;  /* 0x0000000e2f0a7224 */ /* 0x000fe400078e02ff */
[----:B------:R-:W-:Y:S01]  /*6360*/  IMAD R8, R49, R50, R8 ;  /* 0x0000003231087224 */ /* 0x000fe200078e0208 */
[----:B------:R-:W-:Y:S01]  /*6370*/  I2IP.S8.S32.SAT R69, R11, R6, RZ ;  /* 0x000000060b457239 */ /* 0x000fe200000014ff */
[----:B------:R-:W-:Y:S01]  /*6380*/  IMAD R15, R47, R15, RZ ;  /* 0x0000000f2f0f7224 */ /* 0x000fe200078e02ff */
[----:B------:R-:W-:Y:S01]  /*6390*/  PRMT R49, R59, 0x8880, RZ ;  /* 0x000088803b317816 */ /* 0x000fe200000000ff */
[----:B------:R-:W-:Y:S01]  /*63a0*/  IMAD R9, R52, R50, R9 ;  /* 0x0000003234097224 */ /* 0x000fe200078e0209 */
[----:B------:R-:W-:Y:S01]  /*63b0*/  I2IP.S8.S32.SAT R69, R5, R4, R69 ;  /* 0x0000000405457239 */ /* 0x000fe20000001445 */
[-C--:B------:R-:W-:Y:S01]  /*63c0*/  IMAD R10, R53, R50.reuse, R10 ;  /* 0x00000032350a7224 */ /* 0x080fe200078e020a */
[----:B------:R-:W-:Y:S01]  /*63d0*/  SHF.L.U32 R53, R59, 0x8, RZ ;  /* 0x000000083b357819 */ /* 0x000fe200000006ff */
[----:B------:R-:W-:Y:S01]  /*63e0*/  IMAD R15, R51, R50, R15 ;  /* 0x00000032330f7224 */ /* 0x000fe200078e020f */
[----:B------:R-:W-:Y:S01]  /*63f0*/  SHF.L.U32 R51, R59, 0x10, RZ ;  /* 0x000000103b337819 */ /* 0x000fe200000006ff */
[C---:B------:R-:W-:Y:S01]  /*6400*/  IMAD R12, R47.reuse, R16, RZ ;  /* 0x000000102f0c7224 */ /* 0x040fe200078e02ff */
[----:B------:R-:W-:Y:S01]  /*6410*/  SHF.R.S32.HI R53, RZ, 0x18, R53 ;  /* 0x00000018ff357819 */ /* 0x000fe20000011435 */
[C---:B------:R-:W-:Y:S01]  /*6420*/  IMAD R13, R47.reuse, R17, RZ ;  /* 0x000000112f0d7224 */ /* 0x040fe200078e02ff */
[----:B------:R-:W-:Y:S01]  /*6430*/  SHF.R.S32.HI R51, RZ, 0x18, R51 ;  /* 0x00000018ff337819 */ /* 0x000fe20000011433 */
[----:B------:R-:W-:Y:S01]  /*6440*/  IMAD R14, R47, R18, RZ ;  /* 0x000000122f0e7224 */ /* 0x000fe200078e02ff */
[----:B------:R-:W-:Y:S01]  /*6450*/  I2IP.S8.S32.SAT R70, R15, R10, RZ ;  /* 0x0000000a0f467239 */ /* 0x000fe200000014ff */
[----:B------:R-:W-:Y:S01]  /*6460*/  IMAD R12, R49, R50, R12 ;  /* 0x00000032310c7224 */ /* 0x000fe200078e020c */
[----:B------:R-:W-:Y:S01]  /*6470*/  SHF.R.S32.HI R49, RZ, 0x18, R59 ;  /* 0x00000018ff317819 */ /* 0x000fe2000001143b */
[----:B------:R-:W-:Y:S01]  /*6480*/  IMAD R19, R47, R19, RZ ;  /* 0x000000132f137224 */ /* 0x000fe200078e02ff */
[----:B------:R-:W-:Y:S01]  /*6490*/  I2IP.S8.S32.SAT R70, R9, R8, R70 ;  /* 0x0000000809467239 */ /* 0x000fe20000001446 */
[-C--:B------:R-:W-:Y:S01]  /*64a0*/  IMAD R13, R51, R50.reuse, R13 ;  /* 0x00000032330d7224 */ /* 0x080fe200078e020d */
[C---:B------:R-:W-:Y:S01]  /*64b0*/  PRMT R51, R60.reuse, 0x8880, RZ ;  /* 0x000088803c337816 */ /* 0x040fe200000000ff */
[-C--:B------:R-:W-:Y:S01]  /*64c0*/  IMAD R14, R53, R50.reuse, R14 ;  /* 0x00000032350e7224 */ /* 0x080fe200078e020e */
[----:B------:R-:W-:Y:S01]  /*64d0*/  PRMT R53, R61, 0x8880, RZ ;  /* 0x000088803d357816 */ /* 0x000fe200000000ff */
[----:B------:R-:W-:Y:S01]  /*64e0*/  IMAD R19, R49, R50, R19 ;  /* 0x0000003231137224 */ /* 0x000fe200078e0213 */
[----:B------:R-:W-:Y:S01]  /*64f0*/  MOV R49, R51 ;  /* 0x0000003300317202 */ /* 0x000fe20000000f00 */
[----:B------:R-:W-:Y:S02]  /*6500*/  IMAD R16, R47, R20, RZ ;  /* 0x000000142f107224 */ /* 0x000fe400078e02ff */
[C---:B------:R-:W-:Y:S01]  /*6510*/  IMAD.U32 R52, R60.reuse, 0x10000, RZ ;  /* 0x000100003c347824 */ /* 0x040fe200078e00ff */
[----:B------:R-:W-:Y:S01]  /*6520*/  I2IP.S8.S32.SAT R71, R19, R14, RZ ;  /* 0x0000000e13477239 */ /* 0x000fe200000014ff */
[----:B------:R-:W-:Y:S01]  /*6530*/  IMAD R16, R49, R50, R16 ;  /* 0x0000003231107224 */ /* 0x000fe200078e0210 */
[----:B------:R-:W-:Y:S01]  /*6540*/  SHF.L.U32 R49, R60, 0x8, RZ ;  /* 0x000000083c317819 */ /* 0x000fe200000006ff */
[C---:B------:R-:W-:Y:S01]  /*6550*/  IMAD R17, R47.reuse, R21, RZ ;  /* 0x000000152f117224 */ /* 0x040fe200078e02ff */
[----:B------:R-:W-:Y:S01]  /*6560*/  SHF.R.S32.HI R51, RZ, 0x18, R52 ;  /* 0x00000018ff337819 */ /* 0x000fe20000011434 */
[C---:B------:R-:W-:Y:S01]  /*6570*/  IMAD R18, R47.reuse, R22, RZ ;  /* 0x000000162f127224 */ /* 0x040fe200078e02ff */
[----:B------:R-:W-:Y:S01]  /*6580*/  SHF.R.S32.HI R49, RZ, 0x18, R49 ;  /* 0x00000018ff317819 */ /* 0x000fe20000011431 */
[----:B------:R-:W-:Y:S01]  /*6590*/  IMAD R23, R47, R23, RZ ;  /* 0x000000172f177224 */ /* 0x000fe200078e02ff */
[----:B------:R-:W-:Y:S01]  /*65a0*/  I2IP.S8.S32.SAT R71, R13, R12, R71 ;  /* 0x0000000c0d477239 */ /* 0x000fe20000001447 */
[----:B------:R-:W-:Y:S01]  /*65b0*/  IMAD R17, R51, R50, R17 ;  /* 0x0000003233117224 */ /* 0x000fe200078e0211 */
[C---:B------:R-:W-:Y:S01]  /*65c0*/  SHF.L.U32 R52, R61.reuse, 0x10, RZ ;  /* 0x000000103d347819 */ /* 0x040fe200000006ff */
[----:B------:R-:W-:Y:S01]  /*65d0*/  IMAD.SHL.U32 R54, R61, 0x100, RZ ;  /* 0x000001003d367824 */ /* 0x000fe200078e00ff */
[----:B------:R-:W-:Y:S01]  /*65e0*/  SHF.R.S32.HI R51, RZ, 0x18, R60 ;  /* 0x00000018ff337819 */ /* 0x000fe2000001143c */
[----:B------:R-:W-:Y:S01]  /*65f0*/  IMAD R20, R47, R24, RZ ;  /* 0x000000182f147224 */ /* 0x000fe200078e02ff */
[----:B------:R1:W-:Y:S01]  /*6600*/  STS.128 [R95+UR49+0x4200], R68 ;  /* 0x004200445f007988 */ /* 0x0003e20008000c31 */
[-C--:B------:R-:W-:Y:S01]  /*6610*/  IMAD R18, R49, R50.reuse, R18 ;  /* 0x0000003231127224 */ /* 0x080fe200078e0212 */
[----:B------:R-:W-:Y:S01]  /*6620*/  SHF.R.S32.HI R52, RZ, 0x18, R52 ;  /* 0x00000018ff347819 */ /* 0x000fe20000011434 */
[----:B------:R-:W-:Y:S01]  /*6630*/  IMAD R21, R47, R25, RZ ;  /* 0x000000192f157224 */ /* 0x000fe200078e02ff */
[----:B------:R-:W-:Y:S01]  /*6640*/  SHF.R.S32.HI R49, RZ, 0x18, R54 ;  /* 0x00000018ff317819 */ /* 0x000fe20000011436 */
[----:B------:R-:W-:Y:S01]  /*6650*/  IMAD R23, R51, R50, R23 ;  /* 0x0000003233177224 */ /* 0x000fe200078e0217 */
[----:B------:R-:W-:Y:S01]  /*6660*/  SHF.R.S32.HI R51, RZ, 0x18, R61 ;  /* 0x00000018ff337819 */ /* 0x000fe2000001143d */
[----:B------:R-:W-:Y:S01]  /*6670*/  IMAD R22, R47, R26, RZ ;  /* 0x0000001a2f167224 */ /* 0x000fe200078e02ff */
[----:B------:R-:W-:Y:S01]  /*6680*/  SHF.R.S32.HI R54, RZ, 0x18, R63 ;  /* 0x00000018ff367819 */ /* 0x000fe2000001143f */
[----:B------:R-:W-:Y:S01]  /*6690*/  IMAD R20, R53, R50, R20 ;  /* 0x0000003235147224 */ /* 0x000fe200078e0214 */
[----:B------:R-:W-:Y:S01]  /*66a0*/  I2IP.S8.S32.SAT R76, R23, R18, RZ ;  /* 0x00000012174c7239 */ /* 0x000fe200000014ff */
[----:B------:R-:W-:Y:S01]  /*66b0*/  IMAD R27, R47, R27, RZ ;  /* 0x0000001b2f1b7224 */ /* 0x000fe200078e02ff */
[----:B------:R-:W-:Y:S01]  /*66c0*/  SHF.L.U32 R53, R62, 0x8, RZ ;  /* 0x000000083e357819 */ /* 0x000fe200000006ff */
[-C--:B------:R-:W-:Y:S01]  /*66d0*/  IMAD R21, R52, R50.reuse, R21 ;  /* 0x0000003234157224 */ /* 0x080fe200078e0215 */
[C---:B------:R-:W-:Y:S01]  /*66e0*/  SHF.L.U32 R52, R62.reuse, 0x10, RZ ;  /* 0x000000103e347819 */ /* 0x040fe200000006ff */
[----:B------:R-:W-:Y:S01]  /*66f0*/  IMAD R22, R49, R50, R22 ;  /* 0x0000003231167224 */ /* 0x000fe200078e0216 */
[----:B------:R-:W-:Y:S01]  /*6700*/  PRMT R49, R62, 0x8880, RZ ;  /* 0x000088803e317816 */ /* 0x000fe200000000ff */
[----:B------:R-:W-:Y:S01]  /*6710*/  IMAD R24, R47, R28, RZ ;  /* 0x0000001c2f187224 */ /* 0x000fe200078e02ff */
[----:B------:R-:W-:Y:S01]  /*6720*/  I2IP.S8.S32.SAT R76, R17, R16, R76 ;  /* 0x00000010114c7239 */ /* 0x000fe2000000144c */
[----:B------:R-:W-:Y:S01]  /*6730*/  IMAD R27, R51, R50, R27 ;  /* 0x00000032331b7224 */ /* 0x000fe200078e021b */
[----:B------:R-:W-:Y:S01]  /*6740*/  SHF.R.S32.HI R51, RZ, 0x18, R52 ;  /* 0x00000018ff337819 */ /* 0x000fe20000011434 */
[C---:B------:R-:W-:Y:S01]  /*6750*/  IMAD R25, R47.reuse, R29, RZ ;  /* 0x0000001d2f197224 */ /* 0x040fe200078e02ff */
[----:B------:R-:W-:Y:S01]  /*6760*/  SHF.R.S32.HI R53, RZ, 0x18, R53 ;  /* 0x00000018ff357819 */ /* 0x000fe20000011435 */
[----:B------:R-:W-:Y:S01]  /*6770*/  IMAD R26, R47, R30, RZ ;  /* 0x0000001e2f1a7224 */ /* 0x000fe200078e02ff */
[----:B------:R-:W-:Y:S01]  /*6780*/  I2IP.S8.S32.SAT R77, R27, R22, RZ ;  /* 0x000000161b4d7239 */ /* 0x000fe200000014ff */
[-C--:B------:R-:W-:Y:S01]  /*6790*/  IMAD R24, R49, R50.reuse, R24 ;  /* 0x0000003231187224 */ /* 0x080fe200078e0218 */
[----:B------:R-:W-:Y:S01]  /*67a0*/  SHF.L.U32 R52, R63, 0x10, RZ ;  /* 0x000000103f347819 */ /* 0x000fe200000006ff */
[----:B------:R-:W-:Y:S01]  /*67b0*/  IMAD R25, R51, R50, R25 ;  /* 0x0000003233197224 */ /* 0x000fe200078e0219 */
[----:B------:R-:W-:Y:S01]  /*67c0*/  I2IP.S8.S32.SAT R77, R21, R20, R77 ;  /* 0x00000014154d7239 */ /* 0x000fe2000000144d */
[----:B------:R-:W-:Y:S01]  /*67d0*/  IMAD R26, R53, R50, R26 ;  /* 0x00000032351a7224 */ /* 0x000fe200078e021a */
[----:B------:R-:W-:Y:S01]  /*67e0*/  SHF.R.S32.HI R49, RZ, 0x18, R62 ;  /* 0x00000018ff317819 */ /* 0x000fe2000001143e */
[----:B------:R-:W-:Y:S01]  /*67f0*/  IMAD R31, R47, R31, RZ ;  /* 0x0000001f2f1f7224 */ /* 0x000fe200078e02ff */
[C---:B------:R-:W-:Y:S01]  /*6800*/  PRMT R51, R63.reuse, 0x8880, RZ ;  /* 0x000088803f337816 */ /* 0x040fe200000000ff */
[----:B------:R-:W-:Y:S01]  /*6810*/  IMAD.SHL.U32 R53, R63, 0x100, RZ ;  /* 0x000001003f357824 */ /* 0x000fe200078e00ff */
[----:B------:R-:W-:Y:S01]  /*6820*/  SHF.R.S32.HI R52, RZ, 0x18, R52 ;  /* 0x00000018ff347819 */ /* 0x000fe20000011434 */
[C---:B------:R-:W-:Y:S02]  /*6830*/  IMAD R28, R47.reuse, R32, RZ ;  /* 0x000000202f1c7224 */ /* 0x040fe400078e02ff */
[----:B------:R-:W-:Y:S01]  /*6840*/  IMAD R29, R47, R33, RZ ;  /* 0x000000212f1d7224 */ /* 0x000fe200078e02ff */
[----:B------:R-:W-:Y:S01]  /*6850*/  SHF.R.S32.HI R53, RZ, 0x18, R53 ;  /* 0x00000018ff357819 */ /* 0x000fe20000011435 */
[-C--:B------:R-:W-:Y:S02]  /*6860*/  IMAD R31, R49, R50.reuse, R31 ;  /* 0x00000032311f7224 */ /* 0x080fe400078e021f */
[----:B------:R-:W-:Y:S02]  /*6870*/  IMAD R28, R51, R50, R28 ;  /* 0x00000032331c7224 */ /* 0x000fe400078e021c */
[----:B------:R-:W-:Y:S01]  /*6880*/  IMAD R30, R47, R34, RZ ;  /* 0x000000222f1e7224 */ /* 0x000fe200078e02ff */
[----:B------:R-:W-:Y:S01]  /*6890*/  I2IP.S8.S32.SAT R55, R31, R26, RZ ;  /* 0x0000001a1f377239 */ /* 0x000fe200000014ff */
[----:B------:R-:W-:Y:S02]  /*68a0*/  IMAD R29, R52, R50, R29 ;  /* 0x00000032341d7224 */ /* 0x000fe400078e021d */
[----:B------:R-:W-:Y:S01]  /*68b0*/  IMAD R35, R47, R35, RZ ;  /* 0x000000232f237224 */ /* 0x000fe200078e02ff */
[----:B------:R-:W-:Y:S01]  /*68c0*/  I2IP.S8.S32.SAT R78, R25, R24, R55 ;  /* 0x00000018194e7239 */ /* 0x000fe20000001437 */
[-C--:B------:R-:W-:Y:S01]  /*68d0*/  IMAD R30, R53, R50.reuse, R30 ;  /* 0x00000032351e7224 */ /* 0x080fe200078e021e */
[----:B------:R-:W-:Y:S01]  /*68e0*/  LEA R55, R100, UR49, 0x3 ;  /* 0x0000003164377c11 */ /* 0x000fe2000f8e18ff */
[----:B------:R-:W-:Y:S05]  /*68f0*/  IMAD R35, R54, R50, R35 ;  /* 0x0000003236237224 */ /* 0x000fea00078e0223 */
[----:B------:R-:W-:Y:S04]  /*6900*/  I2IP.S8.S32.SAT R73, R35, R30, RZ ;  /* 0x0000001e23497239 */ /* 0x000fe800000014ff */
[----:B------:R-:W-:Y:S05]  /*6910*/  I2IP.S8.S32.SAT R79, R29, R28, R73 ;  /* 0x0000001c1d4f7239 */ /* 0x000fea0000001449 */
[----:B------:R1:W-:Y:S01]  /*6920*/  STS.128 [R109+0x4210], R76 ;  /* 0x0042104c6d007388 */ /* 0x0003e20000000c00 */
[----:B------:R-:W-:Y:S01]  /*6930*/  @!PT LDS RZ, [RZ] ;  /* 0x00000000fffff984 */ /* 0x000fe20000000800 */
[----:B------:R-:W-:Y:S01]  /*6940*/  @!PT LDS RZ, [RZ] ;  /* 0x00000000fffff984 */ /* 0x000fe20000000800 */
[----:B------:R-:W-:Y:S01]  /*6950*/  @!PT LDS RZ, [RZ] ;  /* 0x00000000fffff984 */ /* 0x000fe20000000800 */
[----:B------:R-:W-:Y:S01]  /*6960*/  @!PT LDS RZ, [RZ] ;  /* 0x00000000fffff984 */ /* 0x000fe20000000800 */
[----:B------:R2:W-:Y:S07]  /*6970*/  MEMBAR.ALL.CTA ;  /* 0x0000000000007992 */ /* 0x0005ee0000008000 */
[----:B--2---:R-:W2:Y:S02]  /*6980*/  FENCE.VIEW.ASYNC.S ;  /* 0x00000000000073c6 */ /* 0x004ea40000000000 */
[----:B--2---:R-:W-:Y:S06]  /*6990*/  BAR.SYNC.DEFER_BLOCKING 0x1, 0x80 ;  /* 0x0042000000007b1d */ /* 0x004fec0000010000 */
[----:B------:R-:W-:Y:S05]  /*69a0*/  @P0 BRA `(.L_x_106) ;  /* 0x0000000000280947 */ /* 0x000fea0003800000 */
[----:B------:R-:W-:Y:S02]  /*69b0*/  UIADD3 UR4, UPT, UPT, UR49, 0x4200, URZ ;  /* 0x0000420031047890 */ /* 0x000fe4000fffe0ff */
[----:B------:R-:W-:Y:S01]  /*69c0*/  UIADD3 UR6, UP0, UPT, UR52, 0x680, URZ ;  /* 0x0000068034067890 */ /* 0x000fe2000ff1e0ff */
[----:B------:R-:W-:Y:S03]  /*69d0*/  UMOV UR43, UR36 ;  /* 0x00000024002b7c82 */ /* 0x000fe60008000000 */
[----:B------:R-:W-:Y:S01]  /*69e0*/  MOV R104, UR4 ;  /* 0x0000000400687c02 */ /* 0x000fe20008000f00 */
[----:B------:R-:W-:Y:S03]  /*69f0*/  UIADD3.X UR7, UPT, UPT, URZ, UR53, URZ, UP0, !UPT ;  /* 0x00000035ff077290 */ /* 0x000fe600087fe4ff */
[----:B------:R-:W-:Y:S11]  /*6a00*/  R2UR UR40, R104 ;  /* 0x00000000682872ca */ /* 0x000ff600000e0000 */
[----:B------:R-:W-:Y:S02]  /*6a10*/  @!UPT UIADD3 URZ, UPT, UPT, URZ, URZ, URZ ;  /* 0x000000fffffff290 */ /* 0x000fe4000fffe0ff */
[----:B------:R2:W-:Y:S01]  /*6a20*/  UTMASTG.3D [UR40], [UR6] ;  /* 0x00000028060073b5 */ /* 0x0005e20008010000 */
[----:B------:R0:W-:Y:S01]  /*6a30*/  UTMACMDFLUSH ;  /* 0x00000000000079b7 */ /* 0x0001e20000000000 */
[----:B--2---:R-:W-:Y:S04]  /*6a40*/  DEPBAR.LE SB0, 0x1 ;  /* 0x000080400000791a */ /* 0x004fe80000000000 */
.L_x_106:
[----:B------:R-:W-:Y:S05]  /*6a50*/  BSYNC.RECONVERGENT B0 ;  /* 0x0000000000007941 */ /* 0x000fea0003800200 */
.L_x_105:
[----:B------:R-:W-:Y:S06]  /*6a60*/  BAR.SYNC.DEFER_BLOCKING 0x1, 0x80 ;  /* 0x0042000000007b1d */ /* 0x000fec0000010000 */
[----:B------:R-:W2:Y:S01]  /*6a70*/  @P6 SYNCS.PHASECHK.TRANS64.TRYWAIT P0, [R55+URZ+0xa0], R74 ;  /* 0x0000a04a370065a7 */ /* 0x000ea200080011ff */
[----:B------:R-:W-:Y:S01]  /*6a80*/  BSSY B1, `(.L_x_107) ;  /* 0x000001f000017945 */ /* 0x000fe20003800000 */
[----:B--2---:R-:W-:Y:S03]  /*6a90*/  @P6 SEL R64, RZ, 0x1, !P0 ;  /* 0x00000001ff406807 */ /* 0x004fe60004000000 */
[----:B------:R-:W-:Y:S05]  /*6aa0*/  @!P6 BRA `(.L_x_108) ;  /* 0x000000000070e947 */ /* 0x000fea0003800000 */
[----:B------:R-:W-:Y:S01]  /*6ab0*/  ISETP.NE.AND P1, PT, R65, RZ, PT ;  /* 0x000000ff4100720c */ /* 0x000fe20003f25270 */
[----:B------:R-:W-:Y:S01]  /*6ac0*/  BSSY B0, `(.L_x_109) ;  /* 0x0000008000007945 */ /* 0x000fe20003800000 */
[----:B------:R-:W-:Y:S11]  /*6ad0*/  ISETP.NE.AND P0, PT, R64, RZ, PT ;  /* 0x000000ff4000720c */ /* 0x000ff60003f05270 */
[----:B------:R-:W-:Y:S04]  /*6ae0*/  @P1 IMAD R3, R100, 0x1000, R67 ;  /* 0x0000100064031824 */ /* 0x000fe800078e0243 */
[----:B------:R-:W-:Y:S01]  /*6af0*/  @P1 IMAD.IADD R2, R66, 0x1, R3 ;  /* 0x0000000142021824 */ /* 0x000fe200078e0203 */
[----:B------:R-:W-:Y:S06]  /*6b00*/  @P0 BRA `(.L_x_110) ;  /* 0x00000000000c0947 */ /* 0x000fec0003800000 */
[----:B------:R-:W-:Y:S04]  /*6b10*/  SHF.L.U32 R0, R99, 0x1f, RZ ;  /* 0x0000001f63007819 */ /* 0x000fe800000006ff */
[----:B------:R-:W2:Y:S02]  /*6b20*/  SYNCS.PHASECHK.TRANS64.TRYWAIT P0, [R55+URZ+0xa0], R0 ;  /* 0x0000a000370075a7 */ /* 0x000ea400080011ff */
[----:B--2---:R-:W-:Y:S05]  /*6b30*/  @!P0 BRA `(.L_x_111) ;  /* 0x0000003400648947 */ /* 0x004fea0003800000 */
.L_x_110:
[----:B------:R-:W-:Y:S05]  /*6b40*/  BSYNC B0 ;  /* 0x0000000000007941 */ /* 0x000fea0003800000 */
.L_x_109:
[----:B------:R-:W-:Y:S01]  /*6b50*/  ISETP.NE.AND P0, PT, R65, RZ, PT ;  /* 0x000000ff4100720c */ /* 0x000fe20003f05270 */
[----:B--2---:R-:W-:Y:S02]  /*6b60*/  VIADD R55, R55, 0xc0 ;  /* 0x000000c037377836 */ /* 0x004fe40000000000 */
[----:B------:R-:W-:Y:S02]  /*6b70*/  IMAD.U32 R0, RZ, RZ, UR37 ;  /* 0x00000025ff007e24 */ /* 0x000fe4000f8e00ff */
[----:B------:R-:W-:Y:S03]  /*6b80*/  VIADD R100, R100, 0x1 ;  /* 0x0000000164647836 */ /* 0x000fe60000000000 */
[----:B------:R-:W-:Y:S05]  /*6b90*/  PRMT R0, R0, 0x654, R55 ;  /* 0x0000065400007816 */ /* 0x000fea0000000037 */
[----:B------:R2:W3:Y:S04]  /*6ba0*/  @P0 LDS.128 R56, [R3+0x200] ;  /* 0x0002000003380984 */ /* 0x0004e80000000c00 */
[----:B------:R2:W4:Y:S01]  /*6bb0*/  @P0 LDS.128 R60, [R2+0x210] ;  /* 0x00021000023c0984 */ /* 0x0005220000000c00 */
        /* <DEDUP_REMOVED lines=10> */
[----:B--23--:R-:W-:Y:S02]  /*6c60*/  LOP3.LUT R99, R99, R0, RZ, 0x3c, !PT ;  /* 0x0000000063637212 */ /* 0x00cfe400078e3cff */
.L_x_108:
[----:B------:R-:W-:Y:S05]  /*6c70*/  BSYNC B1 ;  /* 0x0000000000017941 */ /* 0x000fea0003800000 */
.L_x_107:
[----:B------:R-:W-:Y:S05]  /*6c80*/  VIADD R3, R48, 0x40 ;  /* 0x0000004030037836 */ /* 0x000fea0000000000 */
[----:B------:R-:W-:Y:S04]  /*6c90*/  SHF.R.U32.HI R3, RZ, 0x15, R3 ;  /* 0x00000015ff037819 */ /* 0x000fe80000011603 */
[----:B------:R-:W-:Y:S11]  /*6ca0*/  LOP3.LUT P0, RZ, R3, 0x3, R96, 0x48, !PT ;  /* 0x0000000303ff7812 */ /* 0x000ff60007804860 */
[----:B------:R-:W-:Y:S02]  /*6cb0*/  @!UPT UIADD3 URZ, UPT, UPT, URZ, URZ, URZ ;  /* 0x000000fffffff290 */ /* 0x000fe4000fffe0ff */
[----:B------:R-:W-:Y:S05]  /*6cc0*/  @!P0 BRA `(.L_x_112) ;  /* 0x0000000000408947 */ /* 0x000fea0003800000 */
[----:B------:R-:W2:Y:S01]  /*6cd0*/  LDCU.64 UR8, c[0x4][0x78] ;  /* 0x01000f00ff0877ac */ /* 0x000ea20008000a00 */
[----:B------:R-:W-:Y:S01]  /*6ce0*/  MOV R3, 0x0 ;  /* 0x0000000000037802 */ /* 0x000fe20000000f00 */
[----:B------:R-:W-:Y:S02]  /*6cf0*/  HFMA2 R12, -RZ, RZ, 0, 5.9604644775390625e-08 ;  /* 0x00000001ff0c7431 */ /* 0x000fe400000001ff */
[----:B------:R-:W-:Y:S02]  /*6d00*/  IMAD.MOV.U32 R8, RZ, RZ, 0x192 ;  /* 0x00000192ff087424 */ /* 0x000fe400078e00ff */
[----:B------:R-:W-:Y:S01]  /*6d10*/  IMAD.MOV.U32 R13, RZ, RZ, RZ ;  /* 0x000000ffff0d7224 */ /* 0x000fe200078e00ff */
[----:B------:R-:W3:Y:S01]  /*6d20*/  LDCU.64 UR6, c[0x4][0x80] ;  /* 0x01001000ff0677ac */ /* 0x000ee20008000a00 */
[----:B------:R-:W1:Y:S01]  /*6d30*/  LDC.64 R2, c[0x4][R3] ;  /* 0x0100000003027b82 */ /* 0x000e620000000a00 */
[----:B------:R-:W5:Y:S01]  /*6d40*/  LDCU.64 UR4, c[0x4][0x18] ;  /* 0x01000300ff0477ac */ /* 0x000f620008000a00 */
[----:B--2---:R-:W-:Y:S01]  /*6d50*/  MOV R5, UR9 ;  /* 0x0000000900057c02 */ /* 0x004fe20008000f00 */
[----:B------:R-:W-:Y:S01]  /*6d60*/  IMAD.U32 R4, RZ, RZ, UR8 ;  /* 0x00000008ff047e24 */ /* 0x000fe2000f8e00ff */
[----:B---3--:R-:W-:Y:S01]  /*6d70*/  MOV R7, UR7 ;  /* 0x0000000700077c02 */ /* 0x008fe20008000f00 */
[----:B------:R-:W-:Y:S01]  /*6d80*/  IMAD.U32 R6, RZ, RZ, UR6 ;  /* 0x00000006ff067e24 */ /* 0x000fe2000f8e00ff */
[----:B-----5:R-:W-:Y:S01]  /*6d90*/  MOV R11, UR5 ;  /* 0x00000005000b7c02 */ /* 0x020fe20008000f00 */
[----:B------:R-:W-:Y:S02]  /*6da0*/  IMAD.U32 R10, RZ, RZ, UR4 ;  /* 0x00000004ff0a7e24 */ /* 0x000fe4000f8e00ff */
[----:B------:R-:W-:Y:S07]  /*6db0*/  LEPC R20, `(.L_x_112) ;  /* 0x000000001014794e */ /* 0x000fee0000000000 */
[----:B-1--4-:R-:W-:Y:S05]  /*6dc0*/  CALL.ABS.NOINC R2 ;  /* 0x0000000002007343 */ /* 0x012fea0003c00000 */
.L_x_112:
[----:B------:R-:W-:Y:S01]  /*6dd0*/  SHF.L.U32 R51, R56, 0x10, RZ ;  /* 0x0000001038337819 */ /* 0x000fe200000006ff */
[----:B------:R-:W-:Y:S05]  /*6de0*/  WARPSYNC.ALL ;  /* 0x0000000000007948 */ /* 0x000fea0003800000 */
[----:B------:R-:W-:Y:S01]  /*6df0*/  R2UR UR4, R48 ;  /* 0x00000000300472ca */ /* 0x000fe200000e0000 */
[----:B------:R-:W-:Y:S01]  /*6e00*/  BSSY.RECONVERGENT B0, `(.L_x_113) ;  /* 0x0000099000007945 */ /* 0x000fe20003800200 */
[C---:B------:R-:W-:Y:S02]  /*6e10*/  PRMT R49, R56.reuse, 0x8880, RZ ;  /* 0x0000888038317816 */ /* 0x040fe400000000ff */
[----:B------:R-:W-:Y:S02]  /*6e20*/  SHF.R.S32.HI R51, RZ, 0x18, R51 ;  /* 0x00000018ff337819 */ /* 0x000fe40000011433 */
[----:B------:R-:W-:Y:S02]  /*6e30*/  SHF.L.U32 R52, R56, 0x8, RZ ;  /* 0x0000000838347819 */ /* 0x000fe400000006ff */
[----:B------:R-:W-:Y:S02]  /*6e40*/  SHF.L.U32 R53, R57, 0x8, RZ ;  /* 0x0000000839357819 */ /* 0x000fe400000006ff */
[----:B------:R-:W-:Y:S02]  /*6e50*/  SHF.R.S32.HI R54, RZ, 0x18, R58 ;  /* 0x00000018ff367819 */ /* 0x000fe4000001143a */
[----:B------:R-:W-:Y:S01]  /*6e60*/  SHF.R.S32.HI R53, RZ, 0x18, R53 ;  /* 0x00000018ff357819 */ /* 0x000fe20000011435 */
[----:B------:R-:W-:Y:S01]  /*6e70*/  LDTM.16dp32bit_t0_t15.x32 R4, tmem[UR4+0x40] ;  /* 0x00004004000479ee */ /* 0x000fe20008a80000 */
[----:B------:R-:W2:Y:S01]  /*6e80*/  LDTM.16dp32bit_t16_t31.x32 R4, tmem[UR4+0x60] ;  /* 0x00006004000479ee */ /* 0x000ea20008aa0000 */
[----:B----4-:R-:W-:Y:S02]  /*6e90*/  SHF.L.U32 R55, R62, 0x8, RZ ;  /* 0x000000083e377819 */ /* 0x010fe400000006ff */
[----:B------:R-:W-:Y:S02]  /*6ea0*/  ISETP.NE.AND P0, PT, R105, RZ, PT ;  /* 0x000000ff6900720c */ /* 0x000fe40003f05270 */
[----:B------:R-:W-:Y:S02]  /*6eb0*/  SHF.R.S32.HI R55, RZ, 0x18, R55 ;  /* 0x00000018ff377819 */ /* 0x000fe40000011437 */
[----:B------:R-:W-:Y:S01]  /*6ec0*/  ISETP.NE.AND P6, PT, R72, RZ, PT ;  /* 0x000000ff4800720c */ /* 0x000fe20003fc5270 */
[C---:B--2---:R-:W-:Y:S02]  /*6ed0*/  IMAD R0, R47.reuse, R4, RZ ;  /* 0x000000042f007224 */ /* 0x044fe400078e02ff */
        /* <DEDUP_REMOVED lines=12> */
[C---:B------:R-:W-:Y:S01]  /*6fa0*/  IMAD R4, R47.reuse, R8, RZ ;  /* 0x000000082f047224 */ /* 0x040fe200078e02ff */
[----:B------:R-:W-:Y:S01]  /*6fb0*/  SHF.L.U32 R52, R58, 0x10, RZ ;  /* 0x000000103a347819 */ /* 0x000fe200000006ff */
[----:B------:R-:W-:Y:S01]  /*6fc0*/  IMAD R5, R47, R9, RZ ;  /* 0x000000092f057224 */ /* 0x000fe200078e02ff */
[----:B-1----:R-:W-:Y:S01]  /*6fd0*/  I2IP.S8.S32.SAT R69, R7, R3, RZ ;  /* 0x0000000307457239 */ /* 0x002fe200000014ff */
[----:B------:R-:W-:Y:S01]  /*6fe0*/  IMAD R6, R47, R10, RZ ;  /* 0x0000000a2f067224 */ /* 0x000fe200078e02ff */
[----:B------:R-:W-:Y:S01]  /*6ff0*/  SHF.R.S32.HI R52, RZ, 0x18, R52 ;  /* 0x00000018ff347819 */ /* 0x000fe20000011434 */
[----:B------:R-:W-:Y:S01]  /*7000*/  IMAD R4, R49, R50, R4 ;  /* 0x0000003231047224 */ /* 0x000fe200078e0204 */
[----:B------:R-:W-:Y:S01]  /*7010*/  I2IP.S8.S32.SAT R68, R2, R0, R69 ;  /* 0x0000000002447239 */ /* 0x000fe20000001445 */
[-C--:B------:R-:W-:Y:S01]  /*7020*/  IMAD R5, R51, R50.reuse, R5 ;  /* 0x0000003233057224 */ /* 0x080fe200078e0205 */
[----:B------:R-:W-:Y:S01]  /*7030*/  SHF.R.S32.HI R49, RZ, 0x18, R57 ;  /* 0x00000018ff317819 */ /* 0x000fe20000011439 */
[----:B------:R-:W-:Y:S01]  /*7040*/  IMAD R11, R47, R11, RZ ;  /* 0x0000000b2f0b7224 */ /* 0x000fe200078e02ff */
[C---:B------:R-:W-:Y:S01]  /*7050*/  PRMT R51, R58.reuse, 0x8880, RZ ;  /* 0x000088803a337816 */ /* 0x040fe200000000ff */
[----:B------:R-:W-:Y:S01]  /*7060*/  IMAD R6, R53, R50, R6 ;  /* 0x0000003235067224 */ /* 0x000fe200078e0206 */
[----:B------:R-:W-:Y:S01]  /*7070*/  SHF.L.U32 R53, R58, 0x8, RZ ;  /* 0x000000083a357819 */ /* 0x000fe200000006ff */
[C---:B------:R-:W-:Y:S02]  /*7080*/  IMAD R8, R47.reuse, R12, RZ ;  /* 0x0000000c2f087224 */ /* 0x040fe400078e02ff */
[----:B------:R-:W-:Y:S01]  /*7090*/  IMAD R9, R47, R13, RZ ;  /* 0x0000000d2f097224 */ /* 0x000fe200078e02ff */
[----:B------:R-:W-:Y:S01]  /*70a0*/  SHF.R.S32.HI R53, RZ, 0x18, R53 ;  /* 0x00000018ff357819 */ /* 0x000fe20000011435 */
[----:B------:R-:W-:Y:S01]  /*70b0*/  IMAD R11, R49, R50, R11 ;  /* 0x00000032310b7224 */ /* 0x000fe200078e020b */
[----:B------:R-:W-:Y:S01]  /*70c0*/  PRMT R49, R59, 0x8880, RZ ;  /* 0x000088803b317816 */ /* 0x000fe200000000ff */
[----:B------:R-:W-:Y:S02]  /*70d0*/  IMAD R10, R47, R14, RZ ;  /* 0x0000000e2f0a7224 */ /* 0x000fe400078e02ff */
[----:B------:R-:W-:Y:S01]  /*70e0*/  IMAD R8, R51, R50, R8 ;  /* 0x0000003233087224 */ /* 0x000fe200078e0208 */
[----:B------:R-:W-:Y:S01]  /*70f0*/  I2IP.S8.S32.SAT R70, R11, R6, RZ ;  /* 0x000000060b467239 */ /* 0x000fe200000014ff */
[-C--:B------:R-:W-:Y:S01]  /*7100*/  IMAD R9, R52, R50.reuse, R9 ;  /* 0x0000003234097224 */ /* 0x080fe200078e0209 */
[----:B------:R-:W-:Y:S01]  /*7110*/  SHF.L.U32 R51, R59, 0x10, RZ ;  /* 0x000000103b337819 */ /* 0x000fe200000006ff */
[----:B------:R-:W-:Y:S01]  /*7120*/  IMAD R10, R53, R50, R10 ;  /* 0x00000032350a7224 */ /* 0x000fe200078e020a */
[----:B------:R-:W-:Y:S01]  /*7130*/  I2IP.S8.S32.SAT R69, R5, R4, R70 ;  /* 0x0000000405457239 */ /* 0x000fe20000001446 */
[----:B------:R-:W-:Y:S01]  /*7140*/  IMAD R15, R47, R15, RZ ;  /* 0x0000000f2f0f7224 */ /* 0x000fe200078e02ff */
[----:B------:R-:W-:Y:S01]  /*7150*/  SHF.R.S32.HI R51, RZ, 0x18, R51 ;  /* 0x00000018ff337819 */ /* 0x000fe20000011433 */
[----:B------:R-:W-:Y:S01]  /*7160*/  IMAD.SHL.U32 R53, R59, 0x100, RZ ;  /* 0x000001003b357824 */ /* 0x000fe200078e00ff */
[----:B------:R-:W-:Y:S01]  /*7170*/  SHF.R.S32.HI R52, RZ, 0x18, R59 ;  /* 0x00000018ff347819 */ /* 0x000fe2000001143b */
[C---:B------:R-:W-:Y:S02]  /*7180*/  IMAD R12, R47.reuse, R16, RZ ;  /* 0x000000102f0c7224 */ /* 0x040fe400078e02ff */
[----:B------:R-:W-:Y:S01]  /*7190*/  IMAD R13, R47, R17, RZ ;  /* 0x000000112f0d7224 */ /* 0x000fe200078e02ff */
[----:B------:R-:W-:Y:S01]  /*71a0*/  SHF.R.S32.HI R53, RZ, 0x18, R53 ;  /* 0x00000018ff357819 */ /* 0x000fe20000011435 */
[----:B------:R-:W-:Y:S01]  /*71b0*/  IMAD R15, R54, R50, R15 ;  /* 0x00000032360f7224 */ /* 0x000fe200078e020f */
[----:B------:R-:W-:Y:S01]  /*71c0*/  SHF.L.U32 R54, R61, 0x10, RZ ;  /* 0x000000103d367819 */ /* 0x000fe200000006ff */
[----:B------:R-:W-:Y:S02]  /*71d0*/  IMAD R14, R47, R18, RZ ;  /* 0x000000122f0e7224 */ /* 0x000fe400078e02ff */
[----:B------:R-:W-:Y:S01]  /*71e0*/  IMAD R12, R49, R50, R12 ;  /* 0x00000032310c7224 */ /* 0x000fe200078e020c */
[----:B------:R-:W-:Y:S01]  /*71f0*/  I2IP.S8.S32.SAT R71, R15, R10, RZ ;  /* 0x0000000a0f477239 */ /* 0x000fe200000014ff */
[----:B------:R-:W-:Y:S01]  /*7200*/  IMAD R19, R47, R19, RZ ;  /* 0x000000132f137224 */ /* 0x000fe200078e02ff */
[----:B------:R-:W-:Y:S01]  /*7210*/  PRMT R49, R60, 0x8880, RZ ;  /* 0x000088803c317816 */ /* 0x000fe200000000ff */
[----:B------:R-:W-:Y:S01]  /*7220*/  IMAD R13, R51, R50, R13 ;  /* 0x00000032330d7224 */ /* 0x000fe200078e020d */
[----:B------:R-:W-:Y:S01]  /*7230*/  I2IP.S8.S32.SAT R70, R9, R8, R71 ;  /* 0x0000000809467239 */ /* 0x000fe20000001447 */
[----:B------:R-:W-:Y:S01]  /*7240*/  IMAD R16, R47, R20, RZ ;  /* 0x000000142f107224 */ /* 0x000fe200078e02ff */
[----:B------:R-:W-:Y:S01]  /*7250*/  SHF.R.S32.HI R54, RZ, 0x18, R54 ;  /* 0x00000018ff367819 */ /* 0x000fe20000011436 */
[-C--:B------:R-:W-:Y:S01]  /*7260*/  IMAD R14, R53, R50.reuse, R14 ;  /* 0x00000032350e7224 */ /* 0x080fe200078e020e */
[----:B------:R-:W-:Y:S01]  /*7270*/  PRMT R53, R61, 0x8880, RZ ;  /* 0x000088803d357816 */ /* 0x000fe200000000ff */
[-C--:B------:R-:W-:Y:S01]  /*7280*/  IMAD R19, R52, R50.reuse, R19 ;  /* 0x0000003234137224 */ /* 0x080fe200078e0213 */
[----:B------:R-:W-:Y:S01]  /*7290*/  SHF.R.S32.HI R52, RZ, 0x18, R60 ;  /* 0x00000018ff347819 */ /* 0x000fe2000001143c */
[----:B------:R-:W-:Y:S01]  /*72a0*/  IMAD R16, R49, R50, R16 ;  /* 0x0000003231107224 */ /* 0x000fe200078e0210 */
[C---:B------:R-:W-:Y:S01]  /*72b0*/  SHF.L.U32 R49, R60.reuse, 0x10, RZ ;  /* 0x000000103c317819 */ /* 0x040fe200000006ff */
[C---:B------:R-:W-:Y:S01]  /*72c0*/  IMAD R17, R47.reuse, R21, RZ ;  /* 0x000000152f117224 */ /* 0x040fe200078e02ff */
[----:B------:R-:W-:Y:S01]  /*72d0*/  SHF.L.U32 R51, R60, 0x8, RZ ;  /* 0x000000083c337819 */ /* 0x000fe200000006ff */
[C---:B------:R-:W-:Y:S01]  /*72e0*/  IMAD R18, R47.reuse, R22, RZ ;  /* 0x000000162f127224 */ /* 0x040fe200078e02ff */
[----:B------:R-:W-:Y:S01]  /*72f0*/  SHF.R.S32.HI R49, RZ, 0x18, R49 ;  /* 0x00000018ff317819 */ /* 0x000fe20000011431 */
[C---:B------:R-:W-:Y:S01]  /*7300*/  IMAD R23, R47.reuse, R23, RZ ;  /* 0x000000172f177224 */ /* 0x040fe200078e02ff */
[----:B------:R-:W-:Y:S01]  /*7310*/  SHF.R.S32.HI R51, RZ, 0x18, R51 ;  /* 0x00000018ff337819 */ /* 0x000fe20000011433 */
[----:B------:R-:W-:Y:S01]  /*7320*/  IMAD R20, R47, R24, RZ ;  /* 0x000000182f147224 */ /* 0x000fe200078e02ff */
[----:B------:R-:W-:Y:S01]  /*7330*/  I2IP.S8.S32.SAT R71, R19, R14, RZ ;  /* 0x0000000e13477239 */ /* 0x000fe200000014ff */
[----:B------:R-:W-:Y:S02]  /*7340*/  IMAD R17, R49, R50, R17 ;  /* 0x0000003231117224 */ /* 0x000fe400078e0211 */
[----:B------:R-:W-:Y:S01]  /*7350*/  IMAD.SHL.U32 R49, R61, 0x100, RZ ;  /* 0x000001003d317824 */ /* 0x000fe200078e00ff */
[----:B------:R-:W-:Y:S01]  /*7360*/  I2IP.S8.S32.SAT R71, R13, R12, R71 ;  /* 0x0000000c0d477239 */ /* 0x000fe20000001447 */
[-C--:B------:R-:W-:Y:S01]  /*7370*/  IMAD R18, R51, R50.reuse, R18 ;  /* 0x0000003233127224 */ /* 0x080fe200078e0212 */
[----:B------:R-:W-:Y:S01]  /*7380*/  SHF.R.S32.HI R51, RZ, 0x18, R61 ;  /* 0x00000018ff337819 */ /* 0x000fe2000001143d */
[C---:B------:R-:W-:Y:S01]  /*7390*/  IMAD R21, R47.reuse, R25, RZ ;  /* 0x000000192f157224 */ /* 0x040fe200078e02ff */
[----:B------:R-:W-:Y:S01]  /*73a0*/  SHF.R.S32.HI R49, RZ, 0x18, R49 ;  /* 0x00000018ff317819 */ /* 0x000fe20000011431 */
[----:B------:R-:W-:Y:S01]  /*73b0*/  IMAD R23, R52, R50, R23 ;  /* 0x0000003234177224 */ /* 0x000fe200078e0217 */
[----:B------:R1:W-:Y:S01]  /*73c0*/  STS.128 [R95+UR49+0x5200], R68 ;  /* 0x005200445f007988 */ /* 0x0003e20008000c31 */
[----:B------:R-:W-:Y:S01]  /*73d0*/  IMAD R22, R47, R26, RZ ;  /* 0x0000001a2f167224 */ /* 0x000fe200078e02ff */
[C---:B------:R-:W-:Y:S01]  /*73e0*/  SHF.L.U32 R52, R62.reuse, 0x10, RZ ;  /* 0x000000103e347819 */ /* 0x040fe200000006ff */
        /* <DEDUP_REMOVED lines=9> */
[----:B------:R-:W-:Y:S01]  /*7480*/  SHF.R.S32.HI R49, RZ, 0x18, R62 ;  /* 0x00000018ff317819 */ /* 0x000fe2000001143e */
[----:B------:R-:W-:Y:S01]  /*7490*/  IMAD R25, R47, R29, RZ ;  /* 0x0000001d2f197224 */ /* 0x000fe200078e02ff */
[----:B------:R-:W-:Y:S01]  /*74a0*/  SHF.R.S32.HI R54, RZ, 0x18, R63 ;  /* 0x00000018ff367819 */ /* 0x000fe2000001143f */
[-C--:B------:R-:W-:Y:S01]  /*74b0*/  IMAD R27, R51, R50.reuse, R27 ;  /* 0x00000032331b7224 */ /* 0x080fe200078e021b */
[----:B------:R-:W-:Y:S01]  /*74c0*/  PRMT R51, R63, 0x8880, RZ ;  /* 0x000088803f337816 */ /* 0x000fe200000000ff */
[----:B------:R-:W-:Y:S01]  /*74d0*/  IMAD R24, R53, R50, R24 ;  /* 0x0000003235187224 */ /* 0x000fe200078e0218 */
[----:B------:R-:W-:Y:S01]  /*74e0*/  SHF.L.U32 R53, R63, 0x8, RZ ;  /* 0x000000083f357819 */ /* 0x000fe200000006ff */
[----:B------:R-:W-:Y:S01]  /*74f0*/  IMAD R26, R47, R30, RZ ;  /* 0x0000001e2f1a7224 */ /* 0x000fe200078e02ff */
[----:B------:R-:W-:Y:S01]  /*7500*/  I2IP.S8.S32.SAT R73, R27, R22, RZ ;  /* 0x000000161b497239 */ /* 0x000fe200000014ff */
[----:B------:R-:W-:Y:S01]  /*7510*/  IMAD R25, R52, R50, R25 ;  /* 0x0000003234197224 */ /* 0x000fe200078e0219 */
[----:B------:R-:W-:Y:S01]  /*7520*/  SHF.L.U32 R52, R63, 0x10, RZ ;  /* 0x000000103f347819 */ /* 0x000fe200000006ff */
[C---:B------:R-:W-:Y:S01]  /*7530*/  IMAD R31, R47.reuse, R31, RZ ;  /* 0x0000001f2f1f7224 */ /* 0x040fe200078e02ff */
[----:B------:R-:W-:Y:S01]  /*7540*/  SHF.R.S32.HI R53, RZ, 0x18, R53 ;  /* 0x00000018ff357819 */ /* 0x000fe20000011435 */
[----:B------:R-:W-:Y:S01]  /*7550*/  IMAD R28, R47, R32, RZ ;  /* 0x000000202f1c7224 */ /* 0x000fe200078e02ff */
[----:B------:R-:W-:Y:S01]  /*7560*/  SHF.R.S32.HI R52, RZ, 0x18, R52 ;  /* 0x00000018ff347819 */ /* 0x000fe20000011434 */
[----:B------:R-:W-:Y:S01]  /*7570*/  IMAD R26, R55, R50, R26 ;  /* 0x00000032371a7224 */ /* 0x000fe200078e021a */
[----:B------:R-:W-:Y:S01]  /*7580*/  I2IP.S8.S32.SAT R77, R21, R20, R73 ;  /* 0x00000014154d7239 */ /* 0x000fe20000001449 */
[----:B------:R-:W-:Y:S01]  /*7590*/  IMAD R29, R47, R33, RZ ;  /* 0x000000212f1d7224 */ /* 0x000fe200078e02ff */
[----:B------:R-:W-:Y:S01]  /*75a0*/  LEA R73, R100, UR49, 0x3 ;  /* 0x0000003164497c11 */ /* 0x000fe2000f8e18ff */
        /* <DEDUP_REMOVED lines=8> */
[----:B------:R-:W-:Y:S01]  /*7630*/  @P6 SHF.L.U32 R74, R99, 0x1f, RZ ;  /* 0x0000001f634a6819 */ /* 0x000fe200000006ff */
        /* <DEDUP_REMOVED lines=12> */
[----:B------:R-:W-:Y:S02]  /*7700*/  UIADD3 UR8, UP0, UPT, UR52, 0x680, URZ ;  /* 0x0000068034087890 */ /* 0x000fe4000ff1e0ff */
[----:B------:R-:W-:Y:S02]  /*7710*/  UIADD3 UR5, UPT, UPT, UR41, 0x40, URZ ;  /* 0x0000004029057890 */ /* 0x000fe4000fffe0ff */
[----:B------:R-:W-:Y:S02]  /*7720*/  UIADD3 UR4, UPT, UPT, UR49, 0x5200, URZ ;  /* 0x0000520031047890 */ /* 0x000fe4000fffe0ff */
[----:B------:R-:W-:Y:S01]  /*7730*/  UIADD3.X UR9, UPT, UPT, URZ, UR53, URZ, UP0, !UPT ;  /* 0x00000035ff097290 */ /* 0x000fe200087fe4ff */
[----:B------:R-:W-:Y:S01]  /*7740*/  UMOV UR6, UR42 ;  /* 0x0000002a00067c82 */ /* 0x000fe20008000000 */
[----:B------:R-:W-:Y:S07]  /*7750*/  UMOV UR7, UR36 ;  /* 0x0000002400077c82 */ /* 0x000fee0008000000 */
[----:B------:R2:W-:Y:S01]  /*7760*/  UTMASTG.3D [UR4], [UR8] ;  /* 0x00000004080073b5 */ /* 0x0005e20008010000 */
[----:B------:R0:W-:Y:S01]  /*7770*/  UTMACMDFLUSH ;  /* 0x00000000000079b7 */ /* 0x0001e20000000000 */
[----:B--2---:R-:W-:Y:S04]  /*7780*/  DEPBAR.LE SB0, 0x1 ;  /* 0x000080400000791a */ /* 0x004fe80000000000 */
.L_x_114:
[----:B------:R-:W-:Y:S05]  /*7790*/  BSYNC.RECONVERGENT B0 ;  /* 0x0000000000007941 */ /* 0x000fea0003800200 */
.L_x_113:
        /* <DEDUP_REMOVED lines=14> */
.L_x_118:
[----:B------:R-:W-:Y:S05]  /*7880*/  BSYNC B0 ;  /* 0x0000000000007941 */ /* 0x000fea0003800000 */
.L_x_117:
        /* <DEDUP_REMOVED lines=18> */
.L_x_116:
[----:B------:R-:W-:Y:S05]  /*79b0*/  BSYNC B1 ;  /* 0x0000000000017941 */ /* 0x000fea0003800000 */
.L_x_115:
        /* <DEDUP_REMOVED lines=21> */
.L_x_120:
        /* <DEDUP_REMOVED lines=8> */
[----:B------:R-:W-:Y:S02]  /*7b90*/  ISETP.NE.AND P6, PT, R72, RZ, PT ;  /* 0x000000ff4800720c */ /* 0x000fe40003fc5270 */
[----:B------:R-:W-:Y:S01]  /*7ba0*/  SHF.R.S32.HI R53, RZ, 0x18, R53 ;  /* 0x00000018ff357819 */ /* 0x000fe20000011435 */
[----:B------:R-:W-:Y:S01]  /*7bb0*/  LDTM.16dp32bit_t0_t15.x32 R4, tmem[UR4+0x80] ;  /* 0x00008004000479ee */ /* 0x000fe20008a80000 */
[----:B------:R-:W2:Y:S01]  /*7bc0*/  LDTM.16dp32bit_t16_t31.x32 R4, tmem[UR4+0xa0] ;  /* 0x0000a004000479ee */ /* 0x000ea20008aa0000 */
[----:B------:R-:W-:Y:S02]  /*7bd0*/  SHF.R.S32.HI R54, RZ, 0x18, R58 ;  /* 0x00000018ff367819 */ /* 0x000fe4000001143a */
[----:B----4-:R-:W-:Y:S02]  /*7be0*/  SHF.L.U32 R55, R62, 0x8, RZ ;  /* 0x000000083e377819 */ /* 0x010fe400000006ff */
[----:B------:R-:W-:Y:S02]  /*7bf0*/  ISETP.NE.AND P0, PT, R105, RZ, PT ;  /* 0x000000ff6900720c */ /* 0x000fe40003f05270 */
[----:B------:R-:W-:Y:S01]  /*7c00*/  SHF.R.S32.HI R55, RZ, 0x18, R55 ;  /* 0x00000018ff377819 */ /* 0x000fe20000011437 */
        /* <DEDUP_REMOVED lines=132> */
[----:B------:R-:W-:Y:S02]  /*8450*/  UIADD3 UR8, UP0, UPT, UR52, 0x680, URZ ;  /* 0x0000068034087890 */ /* 0x000fe4000ff1e0ff */
[----:B------:R-:W-:Y:S02]  /*8460*/  UIADD3 UR5, UPT, UPT, UR41, 0x80, URZ ;  /* 0x0000008029057890 */ /* 0x000fe4000fffe0ff */
[----:B------:R-:W-:Y:S01]  /*8470*/  MOV R104, UR10 ;  /* 0x0000000a00687c02 */ /* 0x000fe20008000f00 */
[----:B------:R-:W-:Y:S01]  /*8480*/  UIADD3.X UR9, UPT, UPT, URZ, UR53, URZ, UP0, !UPT ;  /* 0x00000035ff097290 */ /* 0x000fe200087fe4ff */
[----:B------:R-:W-:Y:S02]  /*8490*/  UMOV UR6, UR42 ;  /* 0x0000002a00067c82 */ /* 0x000fe40008000000 */
[----:B------:R-:W-:Y:S01]  /*84a0*/  R2UR UR4, R104 ;  /* 0x00000000680472ca */ /* 0x000fe200000e0000 */
[----:B------:R-:W-:Y:S11]  /*84b0*/  UMOV UR7, UR36 ;  /* 0x0000002400077c82 */ /* 0x000ff60008000000 */
[----:B------:R-:W-:Y:S01]  /*84c0*/  @!UPT UIADD3 URZ, UPT, UPT, URZ, URZ, URZ ;  /* 0x000000fffffff290 */ /* 0x000fe2000fffe0ff */
[----:B------:R2:W-:Y:S01]  /*84d0*/  UTMASTG.3D [UR4], [UR8] ;  /* 0x00000004080073b5 */ /* 0x0005e20008010000 */
[----:B------:R0:W-:Y:S01]  /*84e0*/  UTMACMDFLUSH ;  /* 0x00000000000079b7 */ /* 0x0001e20000000000 */
[----:B--2---:R-:W-:Y:S04]  /*84f0*/  DEPBAR.LE SB0, 0x1 ;  /* 0x000080400000791a */ /* 0x004fe80000000000 */
.L_x_122:
[----:B------:R-:W-:Y:S05]  /*8500*/  BSYNC.RECONVERGENT B0 ;  /* 0x0000000000007941 */ /* 0x000fea0003800200 */
.L_x_121:
        /* <DEDUP_REMOVED lines=14> */
.L_x_126:
[----:B------:R-:W-:Y:S05]  /*85f0*/  BSYNC B0 ;  /* 0x0000000000007941 */ /* 0x000fea0003800000 */
.L_x_125:
        /* <DEDUP_REMOVED lines=18> */
.L_x_124:
[----:B------:R-:W-:Y:S05]  /*8720*/  BSYNC B1 ;  /* 0x0000000000017941 */ /* 0x000fea0003800000 */
.L_x_123:
        /* <DEDUP_REMOVED lines=21> */
.L_x_128:
[----:B------:R-:W-:Y:S01]  /*8880*/  ISETP.NE.AND P0, PT, R105, RZ, PT ;  /* 0x000000ff6900720c */ /* 0x000fe20003f05270 */
[----:B------:R-:W-:Y:S05]  /*8890*/  WARPSYNC.ALL ;  /* 0x0000000000007948 */ /* 0x000fea0003800000 */
[----:B------:R-:W-:Y:S01]  /*88a0*/  IMAD.SHL.U32 R80, R57, 0x100, RZ ;  /* 0x0000010039507824 */ /* 0x000fe200078e00ff */
[----:B------:R-:W-:Y:S01]  /*88b0*/  R2UR UR4, R48 ;  /* 0x00000000300472ca */ /* 0x000fe200000e0000 */
[----:B-1----:R-:W-:Y:S01]  /*88c0*/  IMAD.SHL.U32 R74, R59, 0x100, RZ ;  /* 0x000001003b4a7824 */ /* 0x002fe200078e00ff */
[C---:B------:R-:W-:Y:S01]  /*88d0*/  SHF.L.U32 R51, R56.reuse, 0x10, RZ ;  /* 0x0000001038337819 */ /* 0x040fe200000006ff */
[----:B----4-:R-:W-:Y:S01]  /*88e0*/  IMAD.SHL.U32 R68, R61, 0x100, RZ ;  /* 0x000001003d447824 */ /* 0x010fe200078e00ff */
[C---:B------:R-:W-:Y:S01]  /*88f0*/  PRMT R49, R56.reuse, 0x8880, RZ ;  /* 0x0000888038317816 */ /* 0x040fe200000000ff */
[----:B------:R-:W-:Y:S01]  /*8900*/  BSSY.RECONVERGENT B0, `(.L_x_129) ;  /* 0x000009e000007945 */ /* 0x000fe20003800200 */
[----:B------:R-:W-:Y:S02]  /*8910*/  SHF.L.U32 R53, R56, 0x8, RZ ;  /* 0x0000000838357819 */ /* 0x000fe400000006ff */
[----:B------:R-:W-:Y:S02]  /*8920*/  SHF.R.S32.HI R51, RZ, 0x18, R51 ;  /* 0x00000018ff337819 */ /* 0x000fe40000011433 */
[C---:B------:R-:W-:Y:S02]  /*8930*/  PRMT R82, R57.reuse, 0x8880, RZ ;  /* 0x0000888039527816 */ /* 0x040fe400000000ff */
[----:B------:R-:W-:Y:S01]  /*8940*/  SHF.R.S32.HI R53, RZ, 0x18, R53 ;  /* 0x00000018ff357819 */ /* 0x000fe20000011435 */
[----:B------:R-:W-:Y:S01]  /*8950*/  LDTM.16dp32bit_t0_t15.x32 R4, tmem[UR4+0xc0] ;  /* 0x0000c004000479ee */ /* 0x000fe20008a80000 */
[----:B------:R-:W1:Y:S01]  /*8960*/  LDTM.16dp32bit_t16_t31.x32 R4, tmem[UR4+0xe0] ;  /* 0x0000e004000479ee */ /* 0x000e620008aa0000 */
[----:B------:R-:W-:Y:S01]  /*8970*/  NOP ;  /* 0x0000000000007918 */ /* 0x000fe20000000000 */
[----:B------:R-:W-:Y:S02]  /*8980*/  R2UR UR5, R108 ;  /* 0x000000006c0572ca */ /* 0x000fe400000e0000 */
[----:B------:R-:W-:Y:S02]  /*8990*/  SHF.R.S32.HI R52, RZ, 0x18, R56 ;  /* 0x00000018ff347819 */ /* 0x000fe40000011438 */
[----:B------:R-:W-:Y:S02]  /*89a0*/  SHF.L.U32 R81, R57, 0x10, RZ ;  /* 0x0000001039517819 */ /* 0x000fe400000006ff */
[C---:B------:R-:W-:Y:S02]  /*89b0*/  PRMT R79, R58.reuse, 0x8880, RZ ;  /* 0x000088803a4f7816 */ /* 0x040fe400000000ff */
[----:B------:R-:W-:Y:S02]  /*89c0*/  SHF.R.S32.HI R54, RZ, 0x18, R57 ;  /* 0x00000018ff367819 */ /* 0x000fe40000011439 */
[----:B------:R-:W-:Y:S02]  /*89d0*/  SHF.L.U32 R78, R58, 0x10, RZ ;  /* 0x000000103a4e7819 */ /* 0x000fe400000006ff */
[C---:B------:R-:W-:Y:S01]  /*89e0*/  PRMT R76, R59.reuse, 0x8880, RZ ;  /* 0x000088803b4c7816 */ /* 0x040fe200000000ff */
[----:B------:R-:W-:Y:S01]  /*89f0*/  UIADD3 UR5, UPT, UPT, UR5, 0x130, URZ ;  /* 0x0000013005057890 */ /* 0x000fe2000fffe0ff */
[----:B------:R-:W-:Y:S02]  /*8a00*/  SHF.R.S32.HI R55, RZ, 0x18, R58 ;  /* 0x00000018ff377819 */ /* 0x000fe4000001143a */
[----:B------:R-:W-:Y:S01]  /*8a10*/  SHF.L.U32 R75, R59, 0x10, RZ ;  /* 0x000000103b4b7819 */ /* 0x000fe200000006ff */
[----:B------:R-:W-:Y:S01]  /*8a20*/  UPRMT UR5, UR37, 0x654, UR5 ;  /* 0x0000065425057896 */ /* 0x000fe20008000005 */
[C---:B------:R-:W-:Y:S02]  /*8a30*/  PRMT R73, R60.reuse, 0x8880, RZ ;  /* 0x000088803c497816 */ /* 0x040fe400000000ff */
[----:B------:R-:W-:Y:S01]  /*8a40*/  SHF.R.S32.HI R56, RZ, 0x18, R59 ;  /* 0x00000018ff387819 */ /* 0x000fe2000001143b */
[C---:B-1----:R-:W-:Y:S01]  /*8a50*/  IMAD R4, R47.reuse, R4, RZ ;  /* 0x000000042f047224 */ /* 0x042fe200078e02ff */
[----:B------:R-:W-:Y:S01]  /*8a60*/  SHF.L.U32 R72, R60, 0x10, RZ ;  /* 0x000000103c487819 */ /* 0x000fe200000006ff */
[----:B------:R-:W-:Y:S01]  /*8a70*/  IMAD R5, R47, R5, RZ ;  /* 0x000000052f057224 */ /* 0x000fe200078e02ff */
[----:B------:R-:W-:Y:S01]  /*8a80*/  PRMT R70, R61, 0x8880, RZ ;  /* 0x000088803d467816 */ /* 0x000fe200000000ff */
[----:B------:R-:W-:Y:S01]  /*8a90*/  IMAD R6, R47, R6, RZ ;  /* 0x000000062f067224 */ /* 0x000fe200078e02ff */
[----:B------:R-:W-:Y:S01]  /*8aa0*/  SYNCS.ARRIVE.TRANS64.RED.A1T0 RZ, [UR5], RZ ;  /* 0x000000ffffff79a7 */ /* 0x000fe20008100405 */
[----:B------:R-:W-:Y:S01]  /*8ab0*/  IMAD R4, R49, R50, R4 ;  /* 0x0000003231047224 */ /* 0x000fe200078e0204 */
[----:B------:R-:W-:Y:S01]  /*8ac0*/  MOV R49, R82 ;  /* 0x0000005200317202 */ /* 0x000fe20000000f00 */
[----:B------:R-:W-:Y:S01]  /*8ad0*/  IMAD R7, R47, R7, RZ ;  /* 0x000000072f077224 */ /* 0x000fe200078e02ff */
[----:B------:R-:W-:Y:S01]  /*8ae0*/  SHF.R.S32.HI R57, RZ, 0x18, R60 ;  /* 0x00000018ff397819 */ /* 0x000fe2000001143c */
[-C--:B------:R-:W-:Y:S01]  /*8af0*/  IMAD R5, R51, R50.reuse, R5 ;  /* 0x0000003233057224 */ /* 0x080fe200078e0205 */
[----:B------:R-:W-:Y:S01]  /*8b00*/  SHF.R.S32.HI R51, RZ, 0x18, R81 ;  /* 0x00000018ff337819 */ /* 0x000fe20000011451 */
[----:B------:R-:W-:Y:S01]  /*8b10*/  IMAD R6, R53, R50, R6 ;  /* 0x0000003235067224 */ /* 0x000fe200078e0206 */
[----:B------:R-:W-:Y:S01]  /*8b20*/  SHF.R.S32.HI R53, RZ, 0x18, R80 ;  /* 0x00000018ff357819 */ /* 0x000fe20000011450 */
[----:B------:R-:W-:Y:S01]  /*8b30*/  IMAD R8, R47, R8, RZ ;  /* 0x000000082f087224 */ /* 0x000fe200078e02ff */
[----:B------:R-:W-:Y:S01]  /*8b40*/  SHF.L.U32 R69, R61, 0x10, RZ ;  /* 0x000000103d457819 */ /* 0x000fe200000006ff */
[----:B------:R-:W-:Y:S01]  /*8b50*/  IMAD R7, R52, R50, R7 ;  /* 0x0000003234077224 */ /* 0x000fe200078e0207 */
[----:B------:R-:W-:Y:S01]  /*8b60*/  SHF.R.S32.HI R52, RZ, 0x18, R75 ;  /* 0x00000018ff347819 */ /* 0x000fe2000001144b */
[C---:B------:R-:W-:Y:S01]  /*8b70*/  IMAD R9, R47.reuse, R9, RZ ;  /* 0x000000092f097224 */ /* 0x040fe200078e02ff */
[----:B------:R-:W-:Y:S01]  /*8b80*/  PRMT R67, R62, 0x8880, RZ ;  /* 0x000088803e437816 */ /* 0x000fe200000000ff */
[----:B------:R-:W-:Y:S01]  /*8b90*/  IMAD R10, R47, R10, RZ ;  /* 0x0000000a2f0a7224 */ /* 0x000fe200078e02ff */
[----:B------:R-:W-:Y:S01]  /*8ba0*/  I2IP.S8.S32.SAT R112, R7, R6, RZ ;  /* 0x0000000607707239 */ /* 0x000fe200000014ff */
[----:B------:R-:W-:Y:S01]  /*8bb0*/  IMAD R8, R49, R50, R8 ;  /* 0x0000003231087224 */ /* 0x000fe200078e0208 */
[----:B------:R-:W-:Y:S01]  /*8bc0*/  MOV R49, R79 ;  /* 0x0000004f00317202 */ /* 0x000fe20000000f00 */
[----:B------:R-:W-:Y:S01]  /*8bd0*/  IMAD R11, R47, R11, RZ ;  /* 0x0000000b2f0b7224 */ /* 0x000fe200078e02ff */
[----:B------:R-:W-:Y:S01]  /*8be0*/  I2IP.S8.S32.SAT R112, R5, R4, R112 ;  /* 0x0000000405707239 */ /* 0x000fe20000001470 */
[-C--:B------:R-:W-:Y:S01]  /*8bf0*/  IMAD R9, R51, R50.reuse, R9 ;  /* 0x0000003233097224 */ /* 0x080fe200078e0209 */
[----:B------:R-:W-:Y:S01]  /*8c00*/  SHF.R.S32.HI R51, RZ, 0x18, R78 ;  /* 0x00000018ff337819 */ /* 0x000fe2000001144e */
[----:B------:R-:W-:Y:S01]  /*8c10*/  IMAD R10, R53, R50, R10 ;  /* 0x00000032350a7224 */ /* 0x000fe200078e020a */
[----:B------:R-:W-:Y:S01]  /*8c20*/  SHF.R.S32.HI R53, RZ, 0x18, R74 ;  /* 0x00000018ff357819 */ /* 0x000fe2000001144a */
[C---:B------:R-:W-:Y:S01]  /*8c30*/  IMAD R12, R47.reuse, R12, RZ ;  /* 0x0000000c2f0c7224 */ /* 0x040fe200078e02ff */
[----:B------:R-:W-:Y:S01]  /*8c40*/  SHF.L.U32 R77, R58, 0x8, RZ ;  /* 0x000000083a4d7819 */ /* 0x000fe200000006ff */
[-C--:B------:R-:W-:Y:S01]  /*8c50*/  IMAD R11, R54, R50.reuse, R11 ;  /* 0x00000032360b7224 */ /* 0x080fe200078e020b */
[----:B------:R-:W-:Y:S01]  /*8c60*/  SHF.R.S32.HI R58, RZ, 0x18, R61 ;  /* 0x00000018ff3a7819 */ /* 0x000fe2000001143d */
[----:B------:R-:W-:Y:S01]  /*8c70*/  IMAD R13, R47, R13, RZ ;  /* 0x0000000d2f0d7224 */ /* 0x000fe200078e02ff */
[----:B------:R-:W-:Y:S01]  /*8c80*/  SHF.L.U32 R66, R62, 0x10, RZ ;  /* 0x000000103e427819 */ /* 0x000fe200000006ff */
[----:B------:R-:W-:Y:S01]  /*8c90*/  IMAD R12, R49, R50, R12 ;  /* 0x00000032310c7224 */ /* 0x000fe200078e020c */
[----:B------:R-:W-:Y:S01]  /*8ca0*/  SHF.R.S32.HI R49, RZ, 0x18, R77 ;  /* 0x00000018ff317819 */ /* 0x000fe2000001144d */
[----:B------:R-:W-:Y:S01]  /*8cb0*/  IMAD R14, R47, R14, RZ ;  /* 0x0000000e2f0e7224 */ /* 0x000fe200078e02ff */
[----:B------:R-:W-:Y:S01]  /*8cc0*/  I2IP.S8.S32.SAT R113, R11, R10, RZ ;  /* 0x0000000a0b717239 */ /* 0x000fe200000014ff */
[----:B------:R-:W-:Y:S01]  /*8cd0*/  IMAD R15, R47, R15, RZ ;  /* 0x0000000f2f0f7224 */ /* 0x000fe200078e02ff */
[----:B------:R-:W-:Y:S01]  /*8ce0*/  PRMT R64, R63, 0x8880, RZ ;  /* 0x000088803f407816 */ /* 0x000fe200000000ff */
[----:B------:R-:W-:Y:S01]  /*8cf0*/  IMAD R13, R51, R50, R13 ;  /* 0x00000032330d7224 */ /* 0x000fe200078e020d */
[----:B------:R-:W-:Y:S01]  /*8d00*/  MOV R51, R76 ;  /* 0x0000004c00337202 */ /* 0x000fe20000000f00 */
[----:B------:R-:W-:Y:S01]  /*8d10*/  IMAD R16, R47, R16, RZ ;  /* 0x000000102f107224 */ /* 0x000fe200078e02ff */
[----:B------:R-:W-:Y:S01]  /*8d20*/  I2IP.S8.S32.SAT R113, R9, R8, R113 ;  /* 0x0000000809717239 */ /* 0x000fe20000001471 */
[-C--:B------:R-:W-:Y:S01]  /*8d30*/  IMAD R14, R49, R50.reuse, R14 ;  /* 0x00000032310e7224 */ /* 0x080fe200078e020e */
[----:B------:R-:W-:Y:S01]  /*8d40*/  SHF.R.S32.HI R59, RZ, 0x18, R62 ;  /* 0x00000018ff3b7819 */ /* 0x000fe2000001143e */
[----:B------:R-:W-:Y:S01]  /*8d50*/  IMAD R17, R47, R17, RZ ;  /* 0x000000112f117224 */ /* 0x000fe200078e02ff */
[----:B------:R-:W-:Y:S01]  /*8d60*/  SHF.L.U32 R71, R60, 0x8, RZ ;  /* 0x000000083c477819 */ /* 0x000fe200000006ff */
[----:B------:R-:W-:Y:S01]  /*8d70*/  IMAD R15, R55, R50, R15 ;  /* 0x00000032370f7224 */ /* 0x000fe200078e020f */
[----:B------:R-:W-:Y:S01]  /*8d80*/  SHF.R.S32.HI R60, RZ, 0x18, R63 ;  /* 0x00000018ff3c7819 */ /* 0x000fe2000001143f */
[----:B------:R-:W-:Y:S01]  /*8d90*/  IMAD R18, R47, R18, RZ ;  /* 0x000000122f127224 */ /* 0x000fe200078e02ff */
[----:B------:R-:W-:Y:S01]  /*8da0*/  SHF.L.U32 R65, R62, 0x8, RZ ;  /* 0x000000083e417819 */ /* 0x000fe200000006ff */
[----:B------:R-:W-:Y:S01]  /*8db0*/  IMAD R16, R51, R50, R16 ;  /* 0x0000003233107224 */ /* 0x000fe200078e0210 */
[----:B------:R-:W-:Y:S01]  /*8dc0*/  I2IP.S8.S32.SAT R114, R15, R14, RZ ;  /* 0x0000000e0f727239 */ /* 0x000fe200000014ff */
[----:B------:R-:W-:Y:S01]  /*8dd0*/  IMAD R19, R47, R19, RZ ;  /* 0x000000132f137224 */ /* 0x000fe200078e02ff */
[----:B------:R-:W-:Y:S01]  /*8de0*/  SHF.R.S32.HI R51, RZ, 0x18, R72 ;  /* 0x00000018ff337819 */ /* 0x000fe20000011448 */
[----:B------:R-:W-:Y:S01]  /*8df0*/  IMAD R17, R52, R50, R17 ;  /* 0x0000003234117224 */ /* 0x000fe200078e0211 */
[----:B------:R-:W-:Y:S01]  /*8e00*/  I2IP.S8.S32.SAT R114, R13, R12, R114 ;  /* 0x0000000c0d727239 */ /* 0x000fe20000001472 */
[----:B------:R-:W-:Y:S01]  /*8e10*/  IMAD R0, R47, R20, RZ ;  /* 0x000000142f007224 */ /* 0x000fe200078e02ff */
[----:B------:R-:W-:Y:S01]  /*8e20*/  SHF.R.S32.HI R52, RZ, 0x18, R71 ;  /* 0x00000018ff347819 */ /* 0x000fe20000011447 */
[-C--:B------:R-:W-:Y:S01]  /*8e30*/  IMAD R18, R53, R50.reuse, R18 ;  /* 0x0000003235127224 */ /* 0x080fe200078e0212 */
[----:B------:R-:W-:Y:S01]  /*8e40*/  SHF.R.S32.HI R53, RZ, 0x18, R68 ;  /* 0x00000018ff357819 */ /* 0x000fe20000011444 */
[----:B------:R-:W-:Y:S01]  /*8e50*/  IMAD.MOV.U32 R49, RZ, RZ, R73 ;  /* 0x000000ffff317224 */ /* 0x000fe200078e0049 */
[----:B------:R-:W-:Y:S01]  /*8e60*/  SHF.L.U32 R62, R63, 0x10, RZ ;  /* 0x000000103f3e7819 */ /* 0x000fe200000006ff */
[C---:B------:R-:W-:Y:S01]  /*8e70*/  IMAD R2, R47.reuse, R21, RZ ;  /* 0x000000152f027224 */ /* 0x040fe200078e02ff */
[----:B------:R-:W-:Y:S01]  /*8e80*/  IADD3 R44, PT, PT, R44, 0x1, RZ ;  /* 0x000000012c2c7810 */ /* 0x000fe20007ffe0ff */
[----:B------:R-:W-:Y:S02]  /*8e90*/  IMAD R19, R56, R50, R19 ;  /* 0x0000003238137224 */ /* 0x000fe400078e0213 */
[----:B------:R-:W-:Y:S02]  /*8ea0*/  IMAD R3, R47, R22, RZ ;  /* 0x000000162f037224 */ /* 0x000fe400078e02ff */
[----:B------:R-:W-:Y:S01]  /*8eb0*/  IMAD R0, R49, R50, R0 ;  /* 0x0000003231007224 */ /* 0x000fe200078e0200 */
[----:B------:R-:W-:Y:S01]  /*8ec0*/  I2IP.S8.S32.SAT R115, R19, R18, RZ ;  /* 0x0000001213737239 */ /* 0x000fe200000014ff */
[----:B------:R-:W-:Y:S01]  /*8ed0*/  IMAD R23, R47, R23, RZ ;  /* 0x000000172f177224 */ /* 0x000fe200078e02ff */
[----:B------:R-:W-:Y:S01]  /*8ee0*/  MOV R49, R70 ;  /* 0x0000004600317202 */ /* 0x000fe20000000f00 */
[----:B------:R-:W-:Y:S01]  /*8ef0*/  IMAD R2, R51, R50, R2 ;  /* 0x0000003233027224 */ /* 0x000fe200078e0202 */
[----:B------:R-:W-:Y:S01]  /*8f00*/  I2IP.S8.S32.SAT R115, R17, R16, R115 ;  /* 0x0000001011737239 */ /* 0x000fe20000001473 */
[C---:B------:R-:W-:Y:S01]  /*8f10*/  IMAD R20, R47.reuse, R24, RZ ;  /* 0x000000182f147224 */ /* 0x040fe200078e02ff */
[----:B------:R-:W-:Y:S01]  /*8f20*/  SHF.R.S32.HI R51, RZ, 0x18, R69 ;  /* 0x00000018ff337819 */ /* 0x000fe20000011445 */
[-C--:B------:R-:W-:Y:S01]  /*8f30*/  IMAD R3, R52, R50.reuse, R3 ;  /* 0x0000003234037224 */ /* 0x080fe200078e0203 */
[----:B------:R-:W-:Y:S01]  /*8f40*/  SHF.R.S32.HI R52, RZ, 0x18, R62 ;  /* 0x00000018ff347819 */ /* 0x000fe2000001143e */
[----:B------:R-:W-:Y:S01]  /*8f50*/  IMAD R21, R47, R25, RZ ;  /* 0x000000192f157224 */ /* 0x000fe200078e02ff */
[----:B------:R1:W-:Y:S01]  /*8f60*/  STS.128 [R95+UR49+0x5200], R112 ;  /* 0x005200705f007988 */ /* 0x0003e20008000c31 */
[----:B------:R-:W-:Y:S02]  /*8f70*/  IMAD R23, R57, R50, R23 ;  /* 0x0000003239177224 */ /* 0x000fe400078e0217 */
[----:B------:R-:W-:Y:S02]  /*8f80*/  IMAD R22, R47, R26, RZ ;  /* 0x0000001a2f167224 */ /* 0x000fe400078e02ff */
[-C--:B------:R-:W-:Y:S01]  /*8f90*/  IMAD R20, R49, R50.reuse, R20 ;  /* 0x0000003231147224 */ /* 0x080fe200078e0214 */
[----:B------:R-:W-:Y:S01]  /*8fa0*/  I2IP.S8.S32.SAT R111, R23, R3, RZ ;  /* 0x00000003176f7239 */ /* 0x000fe200000014ff */
[----:B------:R-:W-:Y:S01]  /*8fb0*/  IMAD R27, R47, R27, RZ ;  /* 0x0000001b2f1b7224 */ /* 0x000fe200078e02ff */
[----:B------:R-:W-:Y:S01]  /*8fc0*/  MOV R49, R67 ;  /* 0x0000004300317202 */ /* 0x000fe20000000f00 */
[----:B------:R-:W-:Y:S01]  /*8fd0*/  IMAD R21, R51, R50, R21 ;  /* 0x0000003233157224 */ /* 0x000fe200078e0215 */
[----:B------:R-:W-:Y:S01]  /*8fe0*/  I2IP.S8.S32.SAT R116, R2, R0, R111 ;  /* 0x0000000002747239 */ /* 0x000fe2000000146f */
[----:B------:R-:W-:Y:S01]  /*8ff0*/  IMAD R24, R47, R28, RZ ;  /* 0x0000001c2f187224 */ /* 0x000fe200078e02ff */
[----:B------:R-:W-:Y:S01]  /*9000*/  SHF.R.S32.HI R51, RZ, 0x18, R66 ;  /* 0x00000018ff337819 */ /* 0x000fe20000011442 */
[-C--:B------:R-:W-:Y:S02]  /*9010*/  IMAD R22, R53, R50.reuse, R22 ;  /* 0x0000003235167224 */ /* 0x080fe400078e0216 */
[-C--:B------:R-:W-:Y:S02]  /*9020*/  IMAD R27, R58, R50.reuse, R27 ;  /* 0x000000323a1b7224 */ /* 0x080fe400078e021b */
[----:B------:R-:W-:Y:S02]  /*9030*/  IMAD R25, R47, R29, RZ ;  /* 0x0000001d2f197224 */ /* 0x000fe400078e02ff */
[----:B------:R-:W-:Y:S01]  /*9040*/  IMAD R24, R49, R50, R24 ;  /* 0x0000003231187224 */ /* 0x000fe200078e0218 */
[----:B------:R-:W-:Y:S01]  /*9050*/  SHF.R.S32.HI R49, RZ, 0x18, R65 ;  /* 0x00000018ff317819 */ /* 0x000fe20000011441 */
[----:B------:R-:W-:Y:S01]  /*9060*/  IMAD R26, R47, R30, RZ ;  /* 0x0000001e2f1a7224 */ /* 0x000fe200078e02ff */
[----:B------:R-:W-:Y:S01]  /*9070*/  I2IP.S8.S32.SAT R117, R27, R22, RZ ;  /* 0x000000161b757239 */ /* 0x000fe200000014ff */
[----:B------:R-:W-:Y:S02]  /*9080*/  IMAD.SHL.U32 R61, R63, 0x100, RZ ;  /* 0x000001003f3d7824 */ /* 0x000fe400078e00ff */
[----:B------:R-:W-:Y:S01]  /*9090*/  IMAD R31, R47, R31, RZ ;  /* 0x0000001f2f1f7224 */ /* 0x000fe200078e02ff */
[----:B------:R-:W-:Y:S01]  /*90a0*/  I2IP.S8.S32.SAT R117, R21, R20, R117 ;  /* 0x0000001415757239 */ /* 0x000fe20000001475 */
[----:B------:R-:W-:Y:S01]  /*90b0*/  IMAD R25, R51, R50, R25 ;  /* 0x0000003233197224 */ /* 0x000fe200078e0219 */
[----:B------:R-:W-:Y:S01]  /*90c0*/  MOV R51, R64 ;  /* 0x0000004000337202 */ /* 0x000fe20000000f00 */
[----:B------:R-:W-:Y:S01]  /*90d0*/  IMAD R28, R47, R32, RZ ;  /* 0x000000202f1c7224 */ /* 0x000fe200078e02ff */
[----:B------:R-:W-:Y:S01]  /*90e0*/  SHF.R.S32.HI R53, RZ, 0x18, R61 ;  /* 0x00000018ff357819 */ /* 0x000fe2000001143d */
[-C--:B------:R-:W-:Y:S02]  /*90f0*/  IMAD R26, R49, R50.reuse, R26 ;  /* 0x00000032311a7224 */ /* 0x080fe400078e021a */
[----:B------:R-:W-:Y:S02]  /*9100*/  IMAD R29, R47, R33, RZ ;  /* 0x000000212f1d7224 */ /* 0x000fe400078e02ff */
[-C--:B------:R-:W-:Y:S02]  /*9110*/  IMAD R31, R59, R50.reuse, R31 ;  /* 0x000000323b1f7224 */ /* 0x080fe400078e021f */
[----:B------:R-:W-:Y:S02]  /*9120*/  IMAD R28, R51, R50, R28 ;  /* 0x00000032331c7224 */ /* 0x000fe400078e021c */
[----:B------:R-:W-:Y:S01]  /*9130*/  IMAD R30, R47, R34, RZ ;  /* 0x000000222f1e7224 */ /* 0x000fe200078e02ff */
[----:B------:R-:W-:Y:S01]  /*9140*/  I2IP.S8.S32.SAT R108, R31, R26, RZ ;  /* 0x0000001a1f6c7239 */ /* 0x000fe200000014ff */
[----:B------:R-:W-:Y:S02]  /*9150*/  IMAD R29, R52, R50, R29 ;  /* 0x00000032341d7224 */ /* 0x000fe400078e021d */
[----:B------:R-:W-:Y:S01]  /*9160*/  IMAD R35, R47, R35, RZ ;  /* 0x000000232f237224 */ /* 0x000fe200078e02ff */
[----:B------:R-:W-:Y:S01]  /*9170*/  I2IP.S8.S32.SAT R118, R25, R24, R108 ;  /* 0x0000001819767239 */ /* 0x000fe2000000146c */
[-C--:B------:R-:W-:Y:S02]  /*9180*/  IMAD R30, R53, R50.reuse, R30 ;  /* 0x00000032351e7224 */ /* 0x080fe400078e021e */
        /* <DEDUP_REMOVED lines=21> */
.L_x_130:
[----:B------:R-:W-:Y:S05]  /*92e0*/  BSYNC.RECONVERGENT B0 ;  /* 0x0000000000007941 */ /* 0x000fea0003800200 */
.L_x_129:
[----:B------:R-:W-:Y:S01]  /*92f0*/  BAR.SYNC.DEFER_BLOCKING 0x1, 0x80 ;  /* 0x0042000000007b1d */ /* 0x000fe20000010000 */
[----:B------:R-:W-:Y:S01]  /*9300*/  ISETP.NE.AND P2, PT, R106, RZ, PT ;  /* 0x000000ff6a00720c */ /* 0x000fe20003f45270 */
[----:B------:R-:W-:Y:S01]  /*9310*/  IMAD.IADD R20, R43, 0x1, R83 ;  /* 0x000000012b147824 */ /* 0x000fe200078e0253 */
[----:B------:R-:W-:Y:S01]  /*9320*/  ISETP.NE.AND P0, PT, R107, 0x2, PT ;  /* 0x000000026b00780c */ /* 0x000fe20003f05270 */
[----:B------:R-:W-:Y:S01]  /*9330*/  IMAD.IADD R21, R45, 0x1, R90 ;  /* 0x000000012d157824 */ /* 0x000fe200078e025a */
[----:B------:R-:W-:Y:S02]  /*9340*/  ISETP.NE.AND P1, PT, R44, 0x4, PT ;  /* 0x000000042c00780c */ /* 0x000fe40003f25270 */
[----:B------:R-:W-:Y:S02]  /*9350*/  SEL R0, RZ, 0x1, P0 ;  /* 0x00000001ff007807 */ /* 0x000fe40000000000 */
[----:B------:R-:W-:Y:S02]  /*9360*/  SEL R3, RZ, 0x1, P1 ;  /* 0x00000001ff037807 */ /* 0x000fe40000800000 */
[----:B------:R-:W-:Y:S02]  /*9370*/  LOP3.LUT R101, R101, R0, RZ, 0x3c, !PT ;  /* 0x0000000065657212 */ /* 0x000fe400078e3cff */
[----:B------:R-:W-:Y:S02]  /*9380*/  LOP3.LUT R102, R102, R3, RZ, 0x3c, !PT ;  /* 0x0000000366667212 */ /* 0x000fe400078e3cff */
[----:B------:R-:W-:Y:S02]  /*9390*/  @P2 R2UR UR36, R98 ;  /* 0x00000000622422ca */ /* 0x000fe400000e0000 */
[----:B------:R-:W-:Y:S02]  /*93a0*/  SEL R107, R107, RZ, P0 ;  /* 0x000000ff6b6b7207 */ /* 0x000fe40000000000 */
[----:B------:R-:W-:Y:S01]  /*93b0*/  SEL R44, R44, RZ, P1 ;  /* 0x000000ff2c2c7207 */ /* 0x000fe20000800000 */
[----:B------:R-:W-:Y:S10]  /*93c0*/  @P2 BRA `(.L_x_131) ;  /* 0xffffffbc00282947 */ /* 0x000ff4000383ffff */
[----:B------:R-:W-:Y:S05]  /*93d0*/  EXIT ;  /* 0x000000000000794d */ /* 0x000fea0003800000 */
.L_x_20:
[----:B--2---:R2:W1:Y:S02]  /*93e0*/  SYNCS.PHASECHK.TRANS64.TRYWAIT P0, [R3+URZ+0x160], R2 ;  /* 0x00016002030075a7 */ /* 0x00446400080011ff */
[----:B-1----:R-:W-:Y:S05]  /*93f0*/  @!P0 NANOSLEEP.SYNCS 0x989680 ;  /* 0x009896800000895d */ /* 0x002fea0003900000 */
[----:B------:R-:W1:Y:S02]  /*9400*/  @!P0 SYNCS.PHASECHK.TRANS64 P0, [R3+URZ+0x160], R2 ;  /* 0x00016002030085a7 */ /* 0x000e6400080010ff */
[----:B-1----:R-:W-:Y:S05]  /*9410*/  @!P0 BRA `(.L_x_20) ;  /* 0xfffffffc00f08947 */ /* 0x002fea000383ffff */
[----:B------:R-:W-:Y:S05]  /*9420*/  BRA `(.L_x_132) ;  /* 0xffffff8000a87947 */ /* 0x000fea000383ffff */
.L_x_23:
[----:B-1----:R-:W-:-:S07]  /*9430*/  MOV R2, UR33 ;  /* 0x0000002100027c02 */ /* 0x002fce0008000f00 */
.L_x_133:
[----:B-1----:R1:W2:Y:S02]  /*9440*/  SYNCS.PHASECHK.TRANS64.TRYWAIT P0, [R2+URZ+0x50], R5 ;  /* 0x00005005020075a7 */ /* 0x0022a400080011ff */
[----:B--2---:R-:W-:Y:S05]  /*9450*/  @!P0 NANOSLEEP.SYNCS 0x989680 ;  /* 0x009896800000895d */ /* 0x004fea0003900000 */
[----:B------:R-:W2:Y:S02]  /*9460*/  @!P0 SYNCS.PHASECHK.TRANS64 P0, [R2+URZ+0x50], R5 ;  /* 0x00005005020085a7 */ /* 0x000ea400080010ff */
[----:B--2---:R-:W-:Y:S05]  /*9470*/  @!P0 BRA `(.L_x_133) ;  /* 0xfffffffc00f08947 */ /* 0x004fea000383ffff */
[----:B------:R-:W-:Y:S05]  /*9480*/  BRA `(.L_x_22) ;  /* 0xffffff8000f87947 */ /* 0x000fea000383ffff */
.L_x_29:
[----:B-1----:R-:W-:-:S07]  /*9490*/  MOV R2, UR17 ;  /* 0x0000001100027c02 */ /* 0x002fce0008000f00 */
.L_x_134:
[----:B-1----:R1:W2:Y:S02]  /*94a0*/  SYNCS.PHASECHK.TRANS64.TRYWAIT P0, [R2+URZ+0x50], R5 ;  /* 0x00005005020075a7 */ /* 0x0022a400080011ff */
[----:B--2---:R-:W-:Y:S05]  /*94b0*/  @!P0 NANOSLEEP.SYNCS 0x989680 ;  /* 0x009896800000895d */ /* 0x004fea0003900000 */
[----:B------:R-:W2:Y:S02]  /*94c0*/  @!P0 SYNCS.PHASECHK.TRANS64 P0, [R2+URZ+0x50], R5 ;  /* 0x00005005020085a7 */ /* 0x000ea400080010ff */
[----:B--2---:R-:W-:Y:S05]  /*94d0*/  @!P0 BRA `(.L_x_134) ;  /* 0xfffffffc00f08947 */ /* 0x004fea000383ffff */
[----:B------:R-:W-:Y:S05]  /*94e0*/  BRA `(.L_x_28) ;  /* 0xffffff8400a07947 */ /* 0x000fea000383ffff */
.L_x_33:
[----:B-1----:R1:W2:Y:S02]  /*94f0*/  SYNCS.PHASECHK.TRANS64.TRYWAIT P0, [R2+URZ+0xf0], R3 ;  /* 0x0000f003020075a7 */ /* 0x0022a400080011ff */
[----:B--2---:R-:W-:Y:S05]  /*9500*/  @!P0 NANOSLEEP.SYNCS 0x989680 ;  /* 0x009896800000895d */ /* 0x004fea0003900000 */
[----:B------:R-:W2:Y:S02]  /*9510*/  @!P0 SYNCS.PHASECHK.TRANS64 P0, [R2+URZ+0xf0], R3 ;  /* 0x0000f003020085a7 */ /* 0x000ea400080010ff */
[----:B--2---:R-:W-:Y:S05]  /*9520*/  @!P0 BRA `(.L_x_33) ;  /* 0xfffffffc00f08947 */ /* 0x004fea000383ffff */
[----:B------:R-:W-:Y:S05]  /*9530*/  BRA `(.L_x_135) ;  /* 0xffffff8800307947 */ /* 0x000fea000383ffff */
.L_x_37:
[----:B----4-:R-:W-:-:S07]  /*9540*/  MOV R0, UR5 ;  /* 0x0000000500007c02 */ /* 0x010fce0008000f00 */
.L_x_136:
[----:B-1----:R1:W2:Y:S02]  /*9550*/  SYNCS.PHASECHK.TRANS64.TRYWAIT P0, [R0+URZ], R3 ;  /* 0x00000003000075a7 */ /* 0x0022a400080011ff */
[----:B--2---:R-:W-:Y:S05]  /*9560*/  @!P0 NANOSLEEP.SYNCS 0x989680 ;  /* 0x009896800000895d */ /* 0x004fea0003900000 */
[----:B------:R-:W2:Y:S02]  /*9570*/  @!P0 SYNCS.PHASECHK.TRANS64 P0, [R0+URZ], R3 ;  /* 0x00000003000085a7 */ /* 0x000ea400080010ff */
[----:B--2---:R-:W-:Y:S05]  /*9580*/  @!P0 BRA `(.L_x_136) ;  /* 0xfffffffc00f08947 */ /* 0x004fea000383ffff */
[----:B------:R-:W-:Y:S05]  /*9590*/  BRA `(.L_x_137) ;  /* 0xffffff8c00a07947 */ /* 0x000fea000383ffff */
.L_x_38:
[----:B----4-:R-:W-:-:S07]  /*95a0*/  MOV R0, UR5 ;  /* 0x0000000500007c02 */ /* 0x010fce0008000f00 */
.L_x_138:
[----:B-1----:R1:W2:Y:S02]  /*95b0*/  SYNCS.PHASECHK.TRANS64.TRYWAIT P0, [R0+URZ], R3 ;  /* 0x00000003000075a7 */ /* 0x0022a400080011ff */
[----:B--2---:R-:W-:Y:S05]  /*95c0*/  @!P0 NANOSLEEP.SYNCS 0x989680 ;  /* 0x009896800000895d */ /* 0x004fea0003900000 */
[----:B------:R-:W2:Y:S02]  /*95d0*/  @!P0 SYNCS.PHASECHK.TRANS64 P0, [R0+URZ], R3 ;  /* 0x00000003000085a7 */ /* 0x000ea400080010ff */
[----:B--2---:R-:W-:Y:S05]  /*95e0*/  @!P0 BRA `(.L_x_138) ;  /* 0xfffffffc00f08947 */ /* 0x004fea000383ffff */
[----:B------:R-:W-:Y:S05]  /*95f0*/  BRA `(.L_x_139) ;  /* 0xffffff8c00ac7947 */ /* 0x000fea000383ffff */
.L_x_39:
[----:B----4-:R-:W-:-:S07]  /*9600*/  MOV R0, UR5 ;  /* 0x0000000500007c02 */ /* 0x010fce0008000f00 */
.L_x_140:
[----:B-1----:R1:W2:Y:S02]  /*9610*/  SYNCS.PHASECHK.TRANS64.TRYWAIT P0, [R0+URZ], R3 ;  /* 0x00000003000075a7 */ /* 0x0022a400080011ff */
[----:B--2---:R-:W-:Y:S05]  /*9620*/  @!P0 NANOSLEEP.SYNCS 0x989680 ;  /* 0x009896800000895d */ /* 0x004fea0003900000 */
[----:B------:R-:W2:Y:S02]  /*9630*/  @!P0 SYNCS.PHASECHK.TRANS64 P0, [R0+URZ], R3 ;  /* 0x00000003000085a7 */ /* 0x000ea400080010ff */
[----:B--2---:R-:W-:Y:S05]  /*9640*/  @!P0 BRA `(.L_x_140) ;  /* 0xfffffffc00f08947 */ /* 0x004fea000383ffff */
[----:B------:R-:W-:Y:S05]  /*9650*/  BRA `(.L_x_141) ;  /* 0xffffff8c00b87947 */ /* 0x000fea000383ffff */
.L_x_40:
[----:B----4-:R-:W-:-:S07]  /*9660*/  MOV R0, UR5 ;  /* 0x0000000500007c02 */ /* 0x010fce0008000f00 */
.L_x_142:
[----:B-1----:R1:W2:Y:S02]  /*9670*/  SYNCS.PHASECHK.TRANS64.TRYWAIT P0, [R0+URZ], R3 ;  /* 0x00000003000075a7 */ /* 0x0022a400080011ff */
[----:B--2---:R-:W-:Y:S05]  /*9680*/  @!P0 NANOSLEEP.SYNCS 0x989680 ;  /* 0x009896800000895d */ /* 0x004fea0003900000 */
[----:B------:R-:W2:Y:S02]  /*9690*/  @!P0 SYNCS.PHASECHK.TRANS64 P0, [R0+URZ], R3 ;  /* 0x00000003000085a7 */ /* 0x000ea400080010ff */
[----:B--2---:R-:W-:Y:S05]  /*96a0*/  @!P0 BRA `(.L_x_142) ;  /* 0xfffffffc00f08947 */ /* 0x004fea000383ffff */
[----:B------:R-:W-:Y:S05]  /*96b0*/  BRA `(.L_x_143) ;  /* 0xffffff8c00c47947 */ /* 0x000fea000383ffff */
.L_x_41:
[----:B----4-:R-:W-:-:S07]  /*96c0*/  MOV R0, UR5 ;  /* 0x0000000500007c02 */ /* 0x010fce0008000f00 */
.L_x_144:
[----:B-1----:R1:W2:Y:S02]  /*96d0*/  SYNCS.PHASECHK.TRANS64.TRYWAIT P0, [R0+URZ], R3 ;  /* 0x00000003000075a7 */ /* 0x0022a400080011ff */
[----:B--2---:R-:W-:Y:S05]  /*96e0*/  @!P0 NANOSLEEP.SYNCS 0x989680 ;  /* 0x009896800000895d */ /* 0x004fea0003900000 */
[----:B------:R-:W2:Y:S02]  /*96f0*/  @!P0 SYNCS.PHASECHK.TRANS64 P0, [R0+URZ], R3 ;  /* 0x00000003000085a7 */ /* 0x000ea400080010ff */
[----:B--2---:R-:W-:Y:S05]  /*9700*/  @!P0 BRA `(.L_x_144) ;  /* 0xfffffffc00f08947 */ /* 0x004fea000383ffff */
[----:B------:R-:W-:Y:S05]  /*9710*/  BRA `(.L_x_145) ;  /* 0xffffff8c00d07947 */ /* 0x000fea000383ffff */
.L_x_42:
[----:B----4-:R-:W-:-:S07]  /*9720*/  MOV R0, UR5 ;  /* 0x0000000500007c02 */ /* 0x010fce0008000f00 */
.L_x_146:
[----:B-1----:R1:W2:Y:S02]  /*9730*/  SYNCS.PHASECHK.TRANS64.TRYWAIT P0, [R0+URZ], R3 ;  /* 0x00000003000075a7 */ /* 0x0022a400080011ff */
[----:B--2---:R-:W-:Y:S05]  /*9740*/  @!P0 NANOSLEEP.SYNCS 0x989680 ;  /* 0x009896800000895d */ /* 0x004fea0003900000 */
[----:B------:R-:W2:Y:S02]  /*9750*/  @!P0 SYNCS.PHASECHK.TRANS64 P0, [R0+URZ], R3 ;  /* 0x00000003000085a7 */ /* 0x000ea400080010ff */
[----:B--2---:R-:W-:Y:S05]  /*9760*/  @!P0 BRA `(.L_x_146) ;  /* 0xfffffffc00f08947 */ /* 0x004fea000383ffff */
[----:B------:R-:W-:Y:S05]  /*9770*/  BRA `(.L_x_147) ;  /* 0xffffff8c00dc7947 */ /* 0x000fea000383ffff */
.L_x_43:
[----:B----4-:R-:W-:-:S07]  /*9780*/  MOV R0, UR5 ;  /* 0x0000000500007c02 */ /* 0x010fce0008000f00 */
.L_x_148:
[----:B-1----:R1:W2:Y:S02]  /*9790*/  SYNCS.PHASECHK.TRANS64.TRYWAIT P0, [R0+URZ], R3 ;  /* 0x00000003000075a7 */ /* 0x0022a400080011ff */
[----:B--2---:R-:W-:Y:S05]  /*97a0*/  @!P0 NANOSLEEP.SYNCS 0x989680 ;  /* 0x009896800000895d */ /* 0x004fea0003900000 */
[----:B------:R-:W2:Y:S02]  /*97b0*/  @!P0 SYNCS.PHASECHK.TRANS64 P0, [R0+URZ], R3 ;  /* 0x00000003000085a7 */ /* 0x000ea400080010ff */
[----:B--2---:R-:W-:Y:S05]  /*97c0*/  @!P0 BRA `(.L_x_148) ;  /* 0xfffffffc00f08947 */ /* 0x004fea000383ffff */
[----:B------:R-:W-:Y:S05]  /*97d0*/  BRA `(.L_x_149) ;  /* 0xffffff8c00e87947 */ /* 0x000fea000383ffff */
.L_x_44:
[----:B----4-:R-:W-:-:S07]  /*97e0*/  MOV R0, UR5 ;  /* 0x0000000500007c02 */ /* 0x010fce0008000f00 */
.L_x_150:
[----:B-1----:R1:W2:Y:S02]  /*97f0*/  SYNCS.PHASECHK.TRANS64.TRYWAIT P0, [R0+URZ], R3 ;  /* 0x00000003000075a7 */ /* 0x0022a400080011ff */
[----:B--2---:R-:W-:Y:S05]  /*9800*/  @!P0 NANOSLEEP.SYNCS 0x989680 ;  /* 0x009896800000895d */ /* 0x004fea0003900000 */
[----:B------:R-:W2:Y:S02]  /*9810*/  @!P0 SYNCS.PHASECHK.TRANS64 P0, [R0+URZ], R3 ;  /* 0x00000003000085a7 */ /* 0x000ea400080010ff */
[----:B--2---:R-:W-:Y:S05]  /*9820*/  @!P0 BRA `(.L_x_150) ;  /* 0xfffffffc00f08947 */ /* 0x004fea000383ffff */
[----:B------:R-:W-:Y:S05]  /*9830*/  BRA `(.L_x_151) ;  /* 0xffffff8c00f47947 */ /* 0x000fea000383ffff */
.L_x_45:
[----:B----4-:R-:W-:-:S07]  /*9840*/  MOV R0, UR5 ;  /* 0x0000000500007c02 */ /* 0x010fce0008000f00 */
.L_x_152:
[----:B-1----:R1:W2:Y:S02]  /*9850*/  SYNCS.PHASECHK.TRANS64.TRYWAIT P0, [R0+URZ], R3 ;  /* 0x00000003000075a7 */ /* 0x0022a400080011ff */
[----:B--2---:R-:W-:Y:S05]  /*9860*/  @!P0 NANOSLEEP.SYNCS 0x989680 ;  /* 0x009896800000895d */ /* 0x004fea0003900000 */
[----:B------:R-:W2:Y:S02]  /*9870*/  @!P0 SYNCS.PHASECHK.TRANS64 P0, [R0+URZ], R3 ;  /* 0x00000003000085a7 */ /* 0x000ea400080010ff */
[----:B--2---:R-:W-:Y:S05]  /*9880*/  @!P0 BRA `(.L_x_152) ;  /* 0xfffffffc00f08947 */ /* 0x004fea000383ffff */
[----:B------:R-:W-:Y:S05]  /*9890*/  BRA `(.L_x_153) ;  /* 0xffffff9000007947 */ /* 0x000fea000383ffff */
.L_x_48:
[----:B-1----:R1:W2:Y:S02]  /*98a0*/  SYNCS.PHASECHK.TRANS64.TRYWAIT P0, [R0+URZ+0x150], R5 ;  /* 0x00015005000075a7 */ /* 0x0022a400080011ff */
[----:B--2---:R-:W-:Y:S05]  /*98b0*/  @!P0 NANOSLEEP.SYNCS 0x989680 ;  /* 0x009896800000895d */ /* 0x004fea0003900000 */
[----:B------:R-:W2:Y:S02]  /*98c0*/  @!P0 SYNCS.PHASECHK.TRANS64 P0, [R0+URZ+0x150], R5 ;  /* 0x00015005000085a7 */ /* 0x000ea400080010ff */
[----:B--2---:R-:W-:Y:S05]  /*98d0*/  @!P0 BRA `(.L_x_48) ;  /* 0xfffffffc00f08947 */ /* 0x004fea000383ffff */
[----:B------:R-:W-:Y:S05]  /*98e0*/  BRA `(.L_x_154) ;  /* 0xffffff90005c7947 */ /* 0x000fea000383ffff */
.L_x_49:
[----:B------:R-:W-:-:S07]  /*98f0*/  MOV R0, UR5 ;  /* 0x0000000500007c02 */ /* 0x000fce0008000f00 */
.L_x_155:
[----:B-1----:R1:W2:Y:S02]  /*9900*/  SYNCS.PHASECHK.TRANS64.TRYWAIT P0, [R0+URZ+0x100], R5 ;  /* 0x00010005000075a7 */ /* 0x0022a400080011ff */
[----:B--2---:R-:W-:Y:S05]  /*9910*/  @!P0 NANOSLEEP.SYNCS 0x989680 ;  /* 0x009896800000895d */ /* 0x004fea0003900000 */
[----:B------:R-:W2:Y:S02]  /*9920*/  @!P0 SYNCS.PHASECHK.TRANS64 P0, [R0+URZ+0x100], R5 ;  /* 0x00010005000085a7 */ /* 0x000ea400080010ff */
[----:B--2---:R-:W-:Y:S05]  /*9930*/  @!P0 BRA `(.L_x_155) ;  /* 0xfffffffc00f08947 */ /* 0x004fea000383ffff */
[----:B------:R-:W-:Y:S05]  /*9940*/  BRA `(.L_x_156) ;  /* 0xffffff90006c7947 */ /* 0x000fea000383ffff */
.L_x_50:
[----:B-1----:R1:W2:Y:S02]  /*9950*/  SYNCS.PHASECHK.TRANS64.TRYWAIT P1, [R0+URZ+0xf0], R5 ;  /* 0x0000f005000075a7 */ /* 0x0022a400080211ff */
[----:B--2---:R-:W-:Y:S05]  /*9960*/  @!P1 NANOSLEEP.SYNCS 0x989680 ;  /* 0x009896800000995d */ /* 0x004fea0003900000 */
[----:B------:R-:W2:Y:S02]  /*9970*/  @!P1 SYNCS.PHASECHK.TRANS64 P1, [R0+URZ+0xf0], R5 ;  /* 0x0000f005000095a7 */ /* 0x000ea400080210ff */
[----:B--2---:R-:W-:Y:S05]  /*9980*/  @!P1 BRA `(.L_x_50) ;  /* 0xfffffffc00f09947 */ /* 0x004fea000383ffff */
[----:B------:R-:W-:Y:S05]  /*9990*/  BRA `(.L_x_157) ;  /* 0xffffff90009c7947 */ /* 0x000fea000383ffff */
.L_x_53:
[----:B------:R-:W-:-:S07]  /*99a0*/  MOV R0, UR5 ;  /* 0x0000000500007c02 */ /* 0x000fce0008000f00 */
.L_x_158:
[----:B-1----:R1:W2:Y:S02]  /*99b0*/  SYNCS.PHASECHK.TRANS64.TRYWAIT P0, [R0+URZ+0x100], R3 ;  /* 0x00010003000075a7 */ /* 0x0022a400080011ff */
[----:B--2---:R-:W-:Y:S05]  /*99c0*/  @!P0 NANOSLEEP.SYNCS 0x989680 ;  /* 0x009896800000895d */ /* 0x004fea0003900000 */
[----:B------:R-:W2:Y:S02]  /*99d0*/  @!P0 SYNCS.PHASECHK.TRANS64 P0, [R0+URZ+0x100], R3 ;  /* 0x00010003000085a7 */ /* 0x000ea400080010ff */
[----:B--2---:R-:W-:Y:S05]  /*99e0*/  @!P0 BRA `(.L_x_158) ;  /* 0xfffffffc00f08947 */ /* 0x004fea000383ffff */
[----:B------:R-:W-:Y:S05]  /*99f0*/  BRA `(.L_x_52) ;  /* 0xffffff9000f07947 */ /* 0x000fea000383ffff */
.L_x_60:
[----:B-1----:R1:W2:Y:S02]  /*9a00*/  SYNCS.PHASECHK.TRANS64.TRYWAIT P1, [R0+URZ+0xf0], R5 ;  /* 0x0000f005000075a7 */ /* 0x0022a400080211ff */
[----:B--2---:R-:W-:Y:S05]  /*9a10*/  @!P1 NANOSLEEP.SYNCS 0x989680 ;  /* 0x009896800000995d */ /* 0x004fea0003900000 */
[----:B------:R-:W2:Y:S02]  /*9a20*/  @!P1 SYNCS.PHASECHK.TRANS64 P1, [R0+URZ+0xf0], R5 ;  /* 0x0000f005000095a7 */ /* 0x000ea400080210ff */
[----:B--2---:R-:W-:Y:S05]  /*9a30*/  @!P1 BRA `(.L_x_60) ;  /* 0xfffffffc00f09947 */ /* 0x004fea000383ffff */
[----:B------:R-:W-:Y:S05]  /*9a40*/  BRA `(.L_x_159) ;  /* 0xffffff9800507947 */ /* 0x000fea000383ffff */
.L_x_61:
[----:B------:R-:W-:-:S07]  /*9a50*/  MOV R3, UR8 ;  /* 0x0000000800037c02 */ /* 0x000fce0008000f00 */
.L_x_160:
[----:B-1----:R1:W2:Y:S02]  /*9a60*/  SYNCS.PHASECHK.TRANS64.TRYWAIT P0, [R3+URZ+0x130], R0 ;  /* 0x00013000030075a7 */ /* 0x0022a400080011ff */
[----:B--2---:R-:W-:Y:S05]  /*9a70*/  @!P0 NANOSLEEP.SYNCS 0x989680 ;  /* 0x009896800000895d */ /* 0x004fea0003900000 */
[----:B------:R-:W2:Y:S02]  /*9a80*/  @!P0 SYNCS.PHASECHK.TRANS64 P0, [R3+URZ+0x130], R0 ;  /* 0x00013000030085a7 */ /* 0x000ea400080010ff */
[----:B--2---:R-:W-:Y:S05]  /*9a90*/  @!P0 BRA `(.L_x_160) ;  /* 0xfffffffc00f08947 */ /* 0x004fea000383ffff */
[----:B------:R-:W-:Y:S05]  /*9aa0*/  BRA `(.L_x_161) ;  /* 0xffffff9800a07947 */ /* 0x000fea000383ffff */
.L_x_64:
[----:B------:R-:W-:Y:S07]  /*9ab0*/  MOV R0, UR7 ;  /* 0x0000000700007c02 */ /* 0x000fee0008000f00 */
.L_x_162:
[----:B-1----:R1:W2:Y:S02]  /*9ac0*/  SYNCS.PHASECHK.TRANS64.TRYWAIT P0, [R0+URZ], R3 ;  /* 0x00000003000075a7 */ /* 0x0022a400080011ff */
[----:B--2---:R-:W-:Y:S05]  /*9ad0*/  @!P0 NANOSLEEP.SYNCS 0x989680 ;  /* 0x009896800000895d */ /* 0x004fea0003900000 */
[----:B------:R-:W2:Y:S02]  /*9ae0*/  @!P0 SYNCS.PHASECHK.TRANS64 P0, [R0+URZ], R3 ;  /* 0x00000003000085a7 */ /* 0x000ea400080010ff */
[----:B--2---:R-:W-:Y:S05]  /*9af0*/  @!P0 BRA `(.L_x_162) ;  /* 0xfffffffc00f08947 */ /* 0x004fea000383ffff */
[----:B------:R-:W-:Y:S05]  /*9b00*/  BRA `(.L_x_63) ;  /* 0xffffff9800bc7947 */ /* 0x000fea000383ffff */
.L_x_67:
[----:B------:R-:W-:-:S07]  /*9b10*/  MOV R0, UR5 ;  /* 0x0000000500007c02 */ /* 0x000fce0008000f00 */
.L_x_163:
[----:B--2---:R2:W3:Y:S02]  /*9b20*/  SYNCS.PHASECHK.TRANS64.TRYWAIT P0, [R0+URZ], R3 ;  /* 0x00000003000075a7 */ /* 0x0044e400080011ff */
[----:B---3--:R-:W-:Y:S05]  /*9b30*/  @!P0 NANOSLEEP.SYNCS 0x989680 ;  /* 0x009896800000895d */ /* 0x008fea0003900000 */
[----:B------:R-:W3:Y:S02]  /*9b40*/  @!P0 SYNCS.PHASECHK.TRANS64 P0, [R0+URZ], R3 ;  /* 0x00000003000085a7 */ /* 0x000ee400080010ff */
[----:B---3--:R-:W-:Y:S05]  /*9b50*/  @!P0 BRA `(.L_x_163) ;  /* 0xfffffffc00f08947 */ /* 0x008fea000383ffff */
[----:B------:R-:W-:Y:S05]  /*9b60*/  BRA `(.L_x_164) ;  /* 0xffffff9c00707947 */ /* 0x000fea000383ffff */
.L_x_68:
[----:B------:R-:W-:-:S07]  /*9b70*/  MOV R0, UR5 ;  /* 0x0000000500007c02 */ /* 0x000fce0008000f00 */
.L_x_165:
[----:B-1----:R1:W2:Y:S02]  /*9b80*/  SYNCS.PHASECHK.TRANS64.TRYWAIT P0, [R0+URZ], R3 ;  /* 0x00000003000075a7 */ /* 0x0022a400080011ff */
[----:B--2---:R-:W-:Y:S05]  /*9b90*/  @!P0 NANOSLEEP.SYNCS 0x989680 ;  /* 0x009896800000895d */ /* 0x004fea0003900000 */
[----:B------:R-:W2:Y:S02]  /*9ba0*/  @!P0 SYNCS.PHASECHK.TRANS64 P0, [R0+URZ], R3 ;  /* 0x00000003000085a7 */ /* 0x000ea400080010ff */
[----:B--2---:R-:W-:Y:S05]  /*9bb0*/  @!P0 BRA `(.L_x_165) ;  /* 0xfffffffc00f08947 */ /* 0x004fea000383ffff */
[----:B------:R-:W-:Y:S05]  /*9bc0*/  BRA `(.L_x_166) ;  /* 0xffffff9c007c7947 */ /* 0x000fea000383ffff */
.L_x_69:
[----:B------:R-:W-:-:S07]  /*9bd0*/  MOV R0, UR5 ;  /* 0x0000000500007c02 */ /* 0x000fce0008000f00 */
.L_x_167:
[----:B-1----:R1:W2:Y:S02]  /*9be0*/  SYNCS.PHASECHK.TRANS64.TRYWAIT P0, [R0+URZ], R3 ;  /* 0x00000003000075a7 */ /* 0x0022a400080011ff */
[----:B--2---:R-:W-:Y:S05]  /*9bf0*/  @!P0 NANOSLEEP.SYNCS 0x989680 ;  /* 0x009896800000895d */ /* 0x004fea0003900000 */
[----:B------:R-:W2:Y:S02]  /*9c00*/  @!P0 SYNCS.PHASECHK.TRANS64 P0, [R0+URZ], R3 ;  /* 0x00000003000085a7 */ /* 0x000ea400080010ff */
[----:B--2---:R-:W-:Y:S05]  /*9c10*/  @!P0 BRA `(.L_x_167) ;  /* 0xfffffffc00f08947 */ /* 0x004fea000383ffff */
[----:B------:R-:W-:Y:S05]  /*9c20*/  BRA `(.L_x_168) ;  /* 0xffffff9c00887947 */ /* 0x000fea000383ffff */
.L_x_70:
[----:B------:R-:W-:-:S07]  /*9c30*/  MOV R0, UR7 ;  /* 0x0000000700007c02 */ /* 0x000fce0008000f00 */
.L_x_169:
[----:B-1----:R1:W2:Y:S02]  /*9c40*/  SYNCS.PHASECHK.TRANS64.TRYWAIT P0, [R0+URZ], R3 ;  /* 0x00000003000075a7 */ /* 0x0022a400080011ff */
[----:B--2---:R-:W-:Y:S05]  /*9c50*/  @!P0 NANOSLEEP.SYNCS 0x989680 ;  /* 0x009896800000895d */ /* 0x004fea0003900000 */
[----:B------:R-:W2:Y:S02]  /*9c60*/  @!P0 SYNCS.PHASECHK.TRANS64 P0, [R0+URZ], R3 ;  /* 0x00000003000085a7 */ /* 0x000ea400080010ff */
[----:B--2---:R-:W-:Y:S05]  /*9c70*/  @!P0 BRA `(.L_x_169) ;  /* 0xfffffffc00f08947 */ /* 0x004fea000383ffff */
[----:B------:R-:W-:Y:S05]  /*9c80*/  BRA `(.L_x_170) ;  /* 0xffffff9c00947947 */ /* 0x000fea000383ffff */
.L_x_75:
[----:B--2---:R2:W3:Y:S02]  /*9c90*/  SYNCS.PHASECHK.TRANS64.TRYWAIT P0, [R0+URZ+0xf0], R3 ;  /* 0x0000f003000075a7 */ /* 0x0044e400080011ff */
[----:B---3--:R-:W-:Y:S05]  /*9ca0*/  @!P0 NANOSLEEP.SYNCS 0x989680 ;  /* 0x009896800000895d */ /* 0x008fea0003900000 */
[----:B------:R-:W3:Y:S02]  /*9cb0*/  @!P0 SYNCS.PHASECHK.TRANS64 P0, [R0+URZ+0xf0], R3 ;  /* 0x0000f003000085a7 */ /* 0x000ee400080010ff */
[----:B---3--:R-:W-:Y:S05]  /*9cc0*/  @!P0 BRA `(.L_x_75) ;  /* 0xfffffffc00f08947 */ /* 0x008fea000383ffff */
[----:B------:R-:W-:Y:S05]  /*9cd0*/  BRA `(.L_x_171) ;  /* 0xffffffa000a07947 */ /* 0x000fea000383ffff */
.L_x_78:
[----:B------:R-:W-:Y:S07]  /*9ce0*/  MOV R0, UR7 ;  /* 0x0000000700007c02 */ /* 0x000fee0008000f00 */
.L_x_172:
[----:B--2---:R2:W3:Y:S02]  /*9cf0*/  SYNCS.PHASECHK.TRANS64.TRYWAIT P0, [R0+URZ+0xe8], R3 ;  /* 0x0000e803000075a7 */ /* 0x0044e400080011ff */
[----:B---3--:R-:W-:Y:S05]  /*9d00*/  @!P0 NANOSLEEP.SYNCS 0x989680 ;  /* 0x009896800000895d */ /* 0x008fea0003900000 */
[----:B------:R-:W3:Y:S02]  /*9d10*/  @!P0 SYNCS.PHASECHK.TRANS64 P0, [R0+URZ+0xe8], R3 ;  /* 0x0000e803000085a7 */ /* 0x000ee400080010ff */
[----:B---3--:R-:W-:Y:S05]  /*9d20*/  @!P0 BRA `(.L_x_172) ;  /* 0xfffffffc00f08947 */ /* 0x008fea000383ffff */
[----:B------:R-:W-:Y:S05]  /*9d30*/  BRA `(.L_x_77) ;  /* 0xffffffa400807947 */ /* 0x000fea000383ffff */
.L_x_81:
[----:B------:R-:W-:Y:S07]  /*9d40*/  MOV R3, UR7 ;  /* 0x0000000700037c02 */ /* 0x000fee0008000f00 */
.L_x_173:
[----:B-1----:R1:W2:Y:S02]  /*9d50*/  SYNCS.PHASECHK.TRANS64.TRYWAIT P0, [R3+URZ+0xc0], R12 ;  /* 0x0000c00c030075a7 */ /* 0x0022a400080011ff */
[----:B--2---:R-:W-:Y:S05]  /*9d60*/  @!P0 NANOSLEEP.SYNCS 0x989680 ;  /* 0x009896800000895d */ /* 0x004fea0003900000 */
[----:B------:R-:W2:Y:S02]  /*9d70*/  @!P0 SYNCS.PHASECHK.TRANS64 P0, [R3+URZ+0xc0], R12 ;  /* 0x0000c00c030085a7 */ /* 0x000ea400080010ff */
[----:B--2---:R-:W-:Y:S05]  /*9d80*/  @!P0 BRA `(.L_x_173) ;  /* 0xfffffffc00f08947 */ /* 0x004fea000383ffff */
[----:B------:R-:W-:Y:S05]  /*9d90*/  BRA `(.L_x_174) ;  /* 0xffffffa400f87947 */ /* 0x000fea000383ffff */
.L_x_82:
[----:B-1----:R-:W-:Y:S07]  /*9da0*/  MOV R3, UR7 ;  /* 0x0000000700037c02 */ /* 0x002fee0008000f00 */
.L_x_175:
[----:B-1----:R1:W2:Y:S02]  /*9db0*/  SYNCS.PHASECHK.TRANS64.TRYWAIT P0, [R3+URZ+0xc8], R12 ;  /* 0x0000c80c030075a7 */ /* 0x0022a400080011ff */
[----:B--2---:R-:W-:Y:S05]  /*9dc0*/  @!P0 NANOSLEEP.SYNCS 0x989680 ;  /* 0x009896800000895d */ /* 0x004fea0003900000 */
[----:B------:R-:W2:Y:S02]  /*9dd0*/  @!P0 SYNCS.PHASECHK.TRANS64 P0, [R3+URZ+0xc8], R12 ;  /* 0x0000c80c030085a7 */ /* 0x000ea400080010ff */
[----:B--2---:R-:W-:Y:S05]  /*9de0*/  @!P0 BRA `(.L_x_175) ;  /* 0xfffffffc00f08947 */ /* 0x004fea000383ffff */
[----:B------:R-:W-:Y:S05]  /*9df0*/  BRA `(.L_x_176) ;  /* 0xffffffa800347947 */ /* 0x000fea000383ffff */
.L_x_83:
[----:B-1----:R-:W-:Y:S07]  /*9e00*/  MOV R3, UR7 ;  /* 0x0000000700037c02 */ /* 0x002fee0008000f00 */
.L_x_177:
[----:B-1----:R1:W2:Y:S02]  /*9e10*/  SYNCS.PHASECHK.TRANS64.TRYWAIT P0, [R3+URZ+0xd0], R12 ;  /* 0x0000d00c030075a7 */ /* 0x0022a400080011ff */
[----:B--2---:R-:W-:Y:S05]  /*9e20*/  @!P0 NANOSLEEP.SYNCS 0x989680 ;  /* 0x009896800000895d */ /* 0x004fea0003900000 */
[----:B------:R-:W2:Y:S02]  /*9e30*/  @!P0 SYNCS.PHASECHK.TRANS64 P0, [R3+URZ+0xd0], R12 ;  /* 0x0000d00c030085a7 */ /* 0x000ea400080010ff */
[----:B--2---:R-:W-:Y:S05]  /*9e40*/  @!P0 BRA `(.L_x_177) ;  /* 0xfffffffc00f08947 */ /* 0x004fea000383ffff */
[----:B------:R-:W-:Y:S05]  /*9e50*/  BRA `(.L_x_178) ;  /* 0xffffffa8007c7947 */ /* 0x000fea000383ffff */
.L_x_84:
[----:B------:R-:W-:Y:S07]  /*9e60*/  MOV R3, UR7 ;  /* 0x0000000700037c02 */ /* 0x000fee0008000f00 */
.L_x_179:
[----:B-1----:R1:W2:Y:S02]  /*9e70*/  SYNCS.PHASECHK.TRANS64.TRYWAIT P0, [R3+URZ+0xd8], R12 ;  /* 0x0000d80c030075a7 */ /* 0x0022a400080011ff */
[----:B--2---:R-:W-:Y:S05]  /*9e80*/  @!P0 NANOSLEEP.SYNCS 0x989680 ;  /* 0x009896800000895d */ /* 0x004fea0003900000 */
[----:B------:R-:W2:Y:S02]  /*9e90*/  @!P0 SYNCS.PHASECHK.TRANS64 P0, [R3+URZ+0xd8], R12 ;  /* 0x0000d80c030085a7 */ /* 0x000ea400080010ff */
[----:B--2---:R-:W-:Y:S05]  /*9ea0*/  @!P0 BRA `(.L_x_179) ;  /* 0xfffffffc00f08947 */ /* 0x004fea000383ffff */
[----:B------:R-:W-:Y:S05]  /*9eb0*/  BRA `(.L_x_180) ;  /* 0xffffffac00047947 */ /* 0x000fea000383ffff */
.L_x_86:
[----:B------:R-:W-:-:S07]  /*9ec0*/  MOV R0, UR7 ;  /* 0x0000000700007c02 */ /* 0x000fce0008000f00 */
.L_x_181:
[----:B-1----:R1:W3:Y:S02]  /*9ed0*/  SYNCS.PHASECHK.TRANS64.TRYWAIT P0, [R0+URZ+0xc0], R3 ;  /* 0x0000c003000075a7 */ /* 0x0022e400080011ff */
[----:B---3--:R-:W-:Y:S05]  /*9ee0*/  @!P0 NANOSLEEP.SYNCS 0x989680 ;  /* 0x009896800000895d */ /* 0x008fea0003900000 */
[----:B------:R-:W3:Y:S02]  /*9ef0*/  @!P0 SYNCS.PHASECHK.TRANS64 P0, [R0+URZ+0xc0], R3 ;  /* 0x0000c003000085a7 */ /* 0x000ee400080010ff */
[----:B---3--:R-:W-:Y:S05]  /*9f00*/  @!P0 BRA `(.L_x_181) ;  /* 0xfffffffc00f08947 */ /* 0x008fea000383ffff */
[----:B------:R-:W-:Y:S05]  /*9f10*/  BRA `(.L_x_182) ;  /* 0xffffffac00747947 */ /* 0x000fea000383ffff */
.L_x_87:
[----:B-1----:R-:W-:-:S07]  /*9f20*/  MOV R0, UR7 ;  /* 0x0000000700007c02 */ /* 0x002fce0008000f00 */
.L_x_183:
[----:B-1----:R1:W3:Y:S02]  /*9f30*/  SYNCS.PHASECHK.TRANS64.TRYWAIT P0, [R0+URZ+0xc8], R3 ;  /* 0x0000c803000075a7 */ /* 0x0022e400080011ff */
[----:B---3--:R-:W-:Y:S05]  /*9f40*/  @!P0 NANOSLEEP.SYNCS 0x989680 ;  /* 0x009896800000895d */ /* 0x008fea0003900000 */
[----:B------:R-:W3:Y:S02]  /*9f50*/  @!P0 SYNCS.PHASECHK.TRANS64 P0, [R0+URZ+0xc8], R3 ;  /* 0x0000c803000085a7 */ /* 0x000ee400080010ff */
[----:B---3--:R-:W-:Y:S05]  /*9f60*/  @!P0 BRA `(.L_x_183) ;  /* 0xfffffffc00f08947 */ /* 0x008fea000383ffff */
[----:B------:R-:W-:Y:S05]  /*9f70*/  BRA `(.L_x_184) ;  /* 0xffffffac00647947 */ /* 0x000fea000383ffff */
.L_x_88:
[----:B-1----:R-:W-:-:S07]  /*9f80*/  MOV R0, UR7 ;  /* 0x0000000700007c02 */ /* 0x002fce0008000f00 */
.L_x_185:
[----:B-1----:R1:W3:Y:S02]  /*9f90*/  SYNCS.PHASECHK.TRANS64.TRYWAIT P0, [R0+URZ+0xd0], R3 ;  /* 0x0000d003000075a7 */ /* 0x0022e400080011ff */
[----:B---3--:R-:W-:Y:S05]  /*9fa0*/  @!P0 NANOSLEEP.SYNCS 0x989680 ;  /* 0x009896800000895d */ /* 0x008fea0003900000 */
[----:B------:R-:W3:Y:S02]  /*9fb0*/  @!P0 SYNCS.PHASECHK.TRANS64 P0, [R0+URZ+0xd0], R3 ;  /* 0x0000d003000085a7 */ /* 0x000ee400080010ff */
[----:B---3--:R-:W-:Y:S05]  /*9fc0*/  @!P0 BRA `(.L_x_185) ;  /* 0xfffffffc00f08947 */ /* 0x008fea000383ffff */
[----:B------:R-:W-:Y:S05]  /*9fd0*/  BRA `(.L_x_186) ;  /* 0xffffffac00547947 */ /* 0x000fea000383ffff */
.L_x_90:
[----:B--2---:R2:W4:Y:S02]  /*9fe0*/  SYNCS.PHASECHK.TRANS64.TRYWAIT P0, [R0+URZ+0xf0], R3 ;  /* 0x0000f003000075a7 */ /* 0x00452400080011ff */
[----:B----4-:R-:W-:Y:S05]  /*9ff0*/  @!P0 NANOSLEEP.SYNCS 0x989680 ;  /* 0x009896800000895d */ /* 0x010fea0003900000 */
[----:B------:R-:W4:Y:S02]  /*a000*/  @!P0 SYNCS.PHASECHK.TRANS64 P0, [R0+URZ+0xf0], R3 ;  /* 0x0000f003000085a7 */ /* 0x000f2400080010ff */
[----:B----4-:R-:W-:Y:S05]  /*a010*/  @!P0 BRA `(.L_x_90) ;  /* 0xfffffffc00f08947 */ /* 0x010fea000383ffff */
[----:B------:R-:W-:Y:S05]  /*a020*/  BRA `(.L_x_187) ;  /* 0xffffffb000247947 */ /* 0x000fea000383ffff */
.L_x_101:
[----:B-1----:R1:W3:Y:S02]  /*a030*/  SYNCS.PHASECHK.TRANS64.TRYWAIT P1, [R0+URZ+0xa0], R3 ;  /* 0x0000a003000075a7 */ /* 0x0022e400080211ff */
[----:B---3--:R-:W-:Y:S05]  /*a040*/  @!P1 NANOSLEEP.SYNCS 0x989680 ;  /* 0x009896800000995d */ /* 0x008fea0003900000 */
[----:B------:R-:W3:Y:S02]  /*a050*/  @!P1 SYNCS.PHASECHK.TRANS64 P1, [R0+URZ+0xa0], R3 ;  /* 0x0000a003000095a7 */ /* 0x000ee400080210ff */
[----:B---3--:R-:W-:Y:S05]  /*a060*/  @!P1 BRA `(.L_x_101) ;  /* 0xfffffffc00f09947 */ /* 0x008fea000383ffff */
[----:B------:R-:W-:Y:S05]  /*a070*/  BRA `(.L_x_100) ;  /* 0xffffffbc003c7947 */ /* 0x000fea000383ffff */
.L_x_103:
[----:B---3--:R3:W4:Y:S02]  /*a080*/  SYNCS.PHASECHK.TRANS64.TRYWAIT P0, [R108+URZ+0x110], R7 ;  /* 0x000110076c0075a7 */ /* 0x00872400080011ff */
[----:B----4-:R-:W-:Y:S05]  /*a090*/  @!P0 NANOSLEEP.SYNCS 0x989680 ;  /* 0x009896800000895d */ /* 0x010fea0003900000 */
[----:B------:R-:W4:Y:S02]  /*a0a0*/  @!P0 SYNCS.PHASECHK.TRANS64 P0, [R108+URZ+0x110], R7 ;  /* 0x000110076c0085a7 */ /* 0x000f2400080010ff */
[----:B----4-:R-:W-:Y:S05]  /*a0b0*/  @!P0 BRA `(.L_x_103) ;  /* 0xfffffffc00f08947 */ /* 0x010fea000383ffff */
[----:B------:R-:W-:Y:S05]  /*a0c0*/  BRA `(.L_x_102) ;  /* 0xffffffbc00907947 */ /* 0x000fea000383ffff */
.L_x_111:
[----:B--2---:R2:W3:Y:S02]  /*a0d0*/  SYNCS.PHASECHK.TRANS64.TRYWAIT P0, [R55+URZ+0xa0], R0 ;  /* 0x0000a000370075a7 */ /* 0x0044e400080011ff */
[----:B---3--:R-:W-:Y:S05]  /*a0e0*/  @!P0 NANOSLEEP.SYNCS 0x989680 ;  /* 0x009896800000895d */ /* 0x008fea0003900000 */
[----:B------:R-:W3:Y:S02]  /*a0f0*/  @!P0 SYNCS.PHASECHK.TRANS64 P0, [R55+URZ+0xa0], R0 ;  /* 0x0000a000370085a7 */ /* 0x000ee400080010ff */
[----:B---3--:R-:W-:Y:S05]  /*a100*/  @!P0 BRA `(.L_x_111) ;  /* 0xfffffffc00f08947 */ /* 0x008fea000383ffff */
[----:B------:R-:W-:Y:S05]  /*a110*/  BRA `(.L_x_110) ;  /* 0xffffffc800887947 */ /* 0x000fea000383ffff */
.L_x_119:
[----:B--2---:R2:W3:Y:S02]  /*a120*/  SYNCS.PHASECHK.TRANS64.TRYWAIT P0, [R73+URZ+0xa0], R2 ;  /* 0x0000a002490075a7 */ /* 0x0044e400080011ff */
[----:B---3--:R-:W-:Y:S05]  /*a130*/  @!P0 NANOSLEEP.SYNCS 0x989680 ;  /* 0x009896800000895d */ /* 0x008fea0003900000 */
[----:B------:R-:W3:Y:S02]  /*a140*/  @!P0 SYNCS.PHASECHK.TRANS64 P0, [R73+URZ+0xa0], R2 ;  /* 0x0000a002490085a7 */ /* 0x000ee400080010ff */
[----:B---3--:R-:W-:Y:S05]  /*a150*/  @!P0 BRA `(.L_x_119) ;  /* 0xfffffffc00f08947 */ /* 0x008fea000383ffff */
[----:B------:R-:W-:Y:S05]  /*a160*/  BRA `(.L_x_118) ;  /* 0xffffffd400c47947 */ /* 0x000fea000383ffff */
.L_x_127:
[----:B--2---:R2:W3:Y:S02]  /*a170*/  SYNCS.PHASECHK.TRANS64.TRYWAIT P0, [R76+URZ+0xa0], R3 ;  /* 0x0000a0034c0075a7 */ /* 0x0044e400080011ff */
[----:B---3--:R-:W-:Y:S05]  /*a180*/  @!P0 NANOSLEEP.SYNCS 0x989680 ;  /* 0x009896800000895d */ /* 0x008fea0003900000 */
[----:B------:R-:W3:Y:S02]  /*a190*/  @!P0 SYNCS.PHASECHK.TRANS64 P0, [R76+URZ+0xa0], R3 ;  /* 0x0000a0034c0085a7 */ /* 0x000ee400080010ff */
[----:B---3--:R-:W-:Y:S05]  /*a1a0*/  @!P0 BRA `(.L_x_127) ;  /* 0xfffffffc00f08947 */ /* 0x008fea000383ffff */
[----:B------:R-:W-:Y:S05]  /*a1b0*/  BRA `(.L_x_126) ;  /* 0xffffffe4000c7947 */ /* 0x000fea000383ffff */
        .weak           $__internal_0_$__cuda_sm10x_tcgen05_guardrail_trap_col_being_dealloced_not_returned_by_alloc
        .type           $__internal_0_$__cuda_sm10x_tcgen05_guardrail_trap_col_being_dealloced_not_returned_by_alloc,@function
        .size           $__internal_0_$__cuda_sm10x_tcgen05_guardrail_trap_col_being_dealloced_not_returned_by_alloc,($__internal_1_$__cuda_sm10x_tcgen05_guardrail_trap_phase_invalid_during_alloc - $__internal_0_$__cuda_sm10x_tcgen05_guardrail_trap_col_being_dealloced_not_returned_by_alloc)
$__internal_0_$__cuda_sm10x_tcgen05_guardrail_trap_col_being_dealloced_not_returned_by_alloc:
[----:B------:R-:W-:Y:S05]  /*a1c0*/  BPT.TRAP 0x1 ;  /* 0x000000040000795c */ /* 0x000fea0000300000 */
[----:B------:R-:W-:-:S04]  /*a1d0*/  HFMA2 R3, -RZ, RZ, 0, 0 ;  /* 0x00000000ff037431 */ /* 0x000fc800000001ff */
[----:B------:R-:W-:Y:S05]  /*a1e0*/  RET.REL.NODEC R2 `(_ZN7cutlass13device_kernelINS_4gemm6kernel13GemmUniversalIN4cute5tupleIJiiiiEEENS1_10collective13CollectiveMmaINS1_35MainloopSm100TmaUmmaWarpSpecializedILi10ELi2ELi4ENS5_IJNS4_1CILi1EEESB_SB_EEEEENS5_IJNSA_ILi64EEENSA_ILi256EEESE_EEEaNS5_IJlSB_lEEEaSH_NS4_8TiledMMAINS4_8MMA_AtomIJNS4_15SM100_MMA_S8_SSIaaiLi64ELi256ELNS4_4UMMA5MajorE0ELSM_0ELNSL_8SaturateE0EEEEEENS4_6LayoutISC_NS5_IJNSA_ILi0EEESR_SR_EEEEENS5_IJNS4_10UnderscoreESU_SU_EEEEENS4_13SM90_TMA_LOADENS4_14ComposedLayoutINS4_7SwizzleILi2ELi4ELi3EEENS4_18smem_ptr_flag_bitsILi8EEENSQ_INS5_IJNSA_ILi8EEESE_EEENS5_IJSE_SB_EEEEEEEvNS4_8identityESX_S17_vS18_EENS_8epilogue10collective18CollectiveEpilogueINS1A_23Sm100TmaWarpSpecializedILi4ELi2ELi32ELb0ELb0EEEJSG_NS5_IJNSQ_ISE_SB_EES1F_EEEaSH_aSH_NS1A_6fusion15FusionCallbacksIS1E_NS1H_17LinearCombinationIaiaiLNS_15FloatRoundStyleE2EEESG_S1G_JEEENS4_5SM1004TMEM4LOAD26SM100_TMEM_LOAD_16dp32b32xESX_S17_NS4_39AutoVectorizingCopyWithAssumedAlignmentILi128EEENS4_14SM90_TMA_STOREES17_S1S_S1S_EEEvvEEEEvNT_6ParamsE) ;  /* 0xffffff5c02847950 */ /* 0x000fea0003c3ffff */
        .weak           $__internal_1_$__cuda_sm10x_tcgen05_guardrail_trap_phase_invalid_during_alloc
        .type           $__internal_1_$__cuda_sm10x_tcgen05_guardrail_trap_phase_invalid_during_alloc,@function
        .size           $__internal_1_$__cuda_sm10x_tcgen05_guardrail_trap_phase_invalid_during_alloc,($__internal_2_$__cuda_sm10x_tcgen05_guardrail_trap_unallocated_columns_being_dealloced - $__internal_1_$__cuda_sm10x_tcgen05_guardrail_trap_phase_invalid_during_alloc)
$__internal_1_$__cuda_sm10x_tcgen05_guardrail_trap_phase_invalid_during_alloc:
[----:B------:R-:W-:Y:S05]  /*a1f0*/  BPT.TRAP 0x1 ;  /* 0x000000040000795c */ /* 0x000fea0000300000 */
[----:B------:R-:W-:-:S04]  /*a200*/  MOV R3, 0x0 ;  /* 0x0000000000037802 */ /* 0x000fc80000000f00 */
[----:B------:R-:W-:Y:S05]  /*a210*/  RET.REL.NODEC R2 `(_ZN7cutlass13device_kernelINS_4gemm6kernel13GemmUniversalIN4cute5tupleIJiiiiEEENS1_10collective13CollectiveMmaINS1_35MainloopSm100TmaUmmaWarpSpecializedILi10ELi2ELi4ENS5_IJNS4_1CILi1EEESB_SB_EEEEENS5_IJNSA_ILi64EEENSA_ILi256EEESE_EEEaNS5_IJlSB_lEEEaSH_NS4_8TiledMMAINS4_8MMA_AtomIJNS4_15SM100_MMA_S8_SSIaaiLi64ELi256ELNS4_4UMMA5MajorE0ELSM_0ELNSL_8SaturateE0EEEEEENS4_6LayoutISC_NS5_IJNSA_ILi0EEESR_SR_EEEEENS5_IJNS4_10UnderscoreESU_SU_EEEEENS4_13SM90_TMA_LOADENS4_14ComposedLayoutINS4_7SwizzleILi2ELi4ELi3EEENS4_18smem_ptr_flag_bitsILi8EEENSQ_INS5_IJNSA_ILi8EEESE_EEENS5_IJSE_SB_EEEEEEEvNS4_8identityESX_S17_vS18_EENS_8epilogue10collective18CollectiveEpilogueINS1A_23Sm100TmaWarpSpecializedILi4ELi2ELi32ELb0ELb0EEEJSG_NS5_IJNSQ_ISE_SB_EES1F_EEEaSH_aSH_NS1A_6fusion15FusionCallbacksIS1E_NS1H_17LinearCombinationIaiaiLNS_15FloatRoundStyleE2EEESG_S1G_JEEENS4_5SM1004TMEM4LOAD26SM100_TMEM_LOAD_16dp32b32xESX_S17_NS4_39AutoVectorizingCopyWithAssumedAlignmentILi128EEENS4_14SM90_TMA_STOREES17_S1S_S1S_EEEvvEEEEvNT_6ParamsE) ;  /* 0xffffff5c02787950 */ /* 0x000fea0003c3ffff */
        .weak           $__internal_2_$__cuda_sm10x_tcgen05_guardrail_trap_unallocated_columns_being_dealloced
        .type           $__internal_2_$__cuda_sm10x_tcgen05_guardrail_trap_unallocated_columns_being_dealloced,@function
        .size           $__internal_2_$__cuda_sm10x_tcgen05_guardrail_trap_unallocated_columns_being_dealloced,(.L_x_189 - $__internal_2_$__cuda_sm10x_tcgen05_guardrail_trap_unallocated_columns_being_dealloced)
$__internal_2_$__cuda_sm10x_tcgen05_guardrail_trap_unallocated_columns_being_dealloced:
[----:B------:R-:W-:Y:S05]  /*a220*/  BPT.TRAP 0x1 ;  /* 0x000000040000795c */ /* 0x000fea0000300000 */
[----:B------:R-:W-:-:S04]  /*a230*/  HFMA2 R3, -RZ, RZ, 0, 0 ;  /* 0x00000000ff037431 */ /* 0x000fc800000001ff */
[----:B------:R-:W-:Y:S05]  /*a240*/  RET.REL.NODEC R2 `(_ZN7cutlass13device_kernelINS_4gemm6kernel13GemmUniversalIN4cute5tupleIJiiiiEEENS1_10collective13CollectiveMmaINS1_35MainloopSm100TmaUmmaWarpSpecializedILi10ELi2ELi4ENS5_IJNS4_1CILi1EEESB_SB_EEEEENS5_IJNSA_ILi64EEENSA_ILi256EEESE_EEEaNS5_IJlSB_lEEEaSH_NS4_8TiledMMAINS4_8MMA_AtomIJNS4_15SM100_MMA_S8_SSIaaiLi64ELi256ELNS4_4UMMA5MajorE0ELSM_0ELNSL_8SaturateE0EEEEEENS4_6LayoutISC_NS5_IJNSA_ILi0EEESR_SR_EEEEENS5_IJNS4_10UnderscoreESU_SU_EEEEENS4_13SM90_TMA_LOADENS4_14ComposedLayoutINS4_7SwizzleILi2ELi4ELi3EEENS4_18smem_ptr_flag_bitsILi8EEENSQ_INS5_IJNSA_ILi8EEESE_EEENS5_IJSE_SB_EEEEEEEvNS4_8identityESX_S17_vS18_EENS_8epilogue10collective18CollectiveEpilogueINS1A_23Sm100TmaWarpSpecializedILi4ELi2ELi32ELb0ELb0EEEJSG_NS5_IJNSQ_ISE_SB_EES1F_EEEaSH_aSH_NS1A_6fusion15FusionCallbacksIS1E_NS1H_17LinearCombinationIaiaiLNS_15FloatRoundStyleE2EEESG_S1G_JEEENS4_5SM1004TMEM4LOAD26SM100_TMEM_LOAD_16dp32b32xESX_S17_NS4_39AutoVectorizingCopyWithAssumedAlignmentILi128EEENS4_14SM90_TMA_STOREES17_S1S_S1S_EEEvvEEEEvNT_6ParamsE) ;  /* 0xffffff5c026c7950 */ /* 0x000fea0003c3ffff */
.L_x_188:
[----:B------:R-:W-:-:S00]  /*a250*/  BRA `(.L_x_188) ;  /* 0xfffffffc00fc7947 */ /* 0x000fc0000383ffff */
[----:B------:R-:W-:-:S00]  /*a260*/  NOP ;  /* 0x0000000000007918 */ /* 0x000fc00000000000 */
        /* <DEDUP_REMOVED lines=9> */
.L_x_189:


//--------------------- .nv.global.init           --------------------------
	.section	.nv.global.init,"aw",@progbits
.nv.global.init:
	.type		$str$27,@object
	.size		$str$27,($str$28 - $str$27)
$str$27:
        /*0000*/ 	.byte	0x28, 0x61, 0x64, 0x64, 0x72, 0x65, 0x73, 0x73, 0x20, 0x26, 0x20, 0x6d, 0x61, 0x73, 0x6b, 0x29
        /*0010*/ 	.byte	0x20, 0x3d, 0x3d, 0x20, 0x30, 0x00
	.type		$str$28,@object
	.size		$str$28,($str$26 - $str$28)
$str$28:
        /*0016*/ 	.byte	0x2f, 0x74, 0x6d, 0x70, 0x2f, 0x63, 0x75, 0x74, 0x6c, 0x61, 0x73, 0x73, 0x5f, 0x73, 0x77, 0x65
        /*0026*/ 	.byte	0x65, 0x70, 0x5f, 0x73, 0x72, 0x63, 0x2f, 0x69, 0x6e, 0x63, 0x6c, 0x75, 0x64, 0x65, 0x2f, 0x63
        /*0036*/ 	.byte	0x75, 0x74, 0x65, 0x2f, 0x70, 0x6f, 0x69, 0x6e, 0x74, 0x65, 0x72, 0x5f, 0x66, 0x6c, 0x61, 0x67
        /*0046*/ 	.byte	0x67, 0x65, 0x64, 0x2e, 0x68, 0x70, 0x70, 0x00
	.type		$str$26,@object
	.size		$str$26,($str$25 - $str$26)
$str$26:
        /*004e*/ 	.byte	0x2f, 0x74, 0x6d, 0x70, 0x2f, 0x63, 0x75, 0x74, 0x6c, 0x61, 0x73, 0x73, 0x5f, 0x73, 0x77, 0x65
        /*005e*/ 	.byte	0x65, 0x70, 0x5f, 0x73, 0x72, 0x63, 0x2f, 0x69, 0x6e, 0x63, 0x6c, 0x75, 0x64, 0x65, 0x2f, 0x63
        /*006e*/ 	.byte	0x75, 0x74, 0x65, 0x2f, 0x61, 0x74, 0x6f, 0x6d, 0x2f, 0x63, 0x6f, 0x70, 0x79, 0x5f, 0x74, 0x72
        /*007e*/ 	.byte	0x61, 0x69, 0x74, 0x73, 0x5f, 0x73, 0x6d, 0x31, 0x30, 0x30, 0x2e, 0x68, 0x70, 0x70, 0x00
	.type		$str$25,@object
	.size		$str$25,(__unnamed_1 - $str$25)
$str$25:
        /*008d*/ 	.byte	0x28, 0x28, 0x75, 0x69, 0x6e, 0x74, 0x33, 0x32, 0x5f, 0x74, 0x28, 0x74, 0x68, 0x72, 0x65, 0x61
        /*009d*/ 	.byte	0x64, 0x49, 0x64, 0x78, 0x2e, 0x78, 0x29, 0x20, 0x2f, 0x20, 0x33, 0x32, 0x29, 0x20, 0x25, 0x20
        /*00ad*/ 	.byte	0x34, 0x29, 0x20, 0x3d, 0x3d, 0x20, 0x28, 0x28, 0x28, 0x74, 0x6d, 0x65, 0x6d, 0x5f, 0x61, 0x64
        /*00bd*/ 	.byte	0x64, 0x72, 0x20, 0x3e, 0x3e, 0x20, 0x31, 0x36, 0x29, 0x20, 0x2f, 0x20, 0x33, 0x32, 0x29, 0x20
        /*00cd*/ 	.byte	0x25, 0x20, 0x34, 0x29, 0x00
	.type		__unnamed_1,@object
	.size		__unnamed_1,(__unnamed_2 - __unnamed_1)
__unnamed_1:
        /*00d2*/ 	.byte	0x61, 0x75, 0x74, 0x6f, 0x20, 0x63, 0x75, 0x74, 0x65, 0x3a, 0x3a, 0x61, 0x73, 0x5f, 0x70, 0x6f
        /* <DEDUP_REMOVED lines=24> */
        /*0262*/ 	.byte	0x00
	.type		__unnamed_2,@object
	.size		__unnamed_2,(__unnamed_3 - __unnamed_2)
__unnamed_2:
        /* <DEDUP_REMOVED lines=26> */
	.type		__unnamed_3,@object
	.size		__unnamed_3,(.L_3 - __unnamed_3)
__unnamed_3:
        /* <DEDUP_REMOVED lines=41> */
.L_3:


//--------------------- .nv.shared._ZN7cutlass13device_kernelINS_4gemm6kernel13GemmUniversalIN4cute5tupleIJiiiiEEENS1_10collective13CollectiveMmaINS1_35MainloopSm100TmaUmmaWarpSpecializedILi10ELi2ELi4ENS5_IJNS4_1CILi1EEESB_SB_EEEEENS5_IJNSA_ILi64EEENSA_ILi256EEESE_EEEaNS5_IJlSB_lEEEaSH_NS4_8TiledMMAINS4_8MMA_AtomIJNS4_15SM100_MMA_S8_SSIaaiLi64ELi256ELNS4_4UMMA5MajorE0ELSM_0ELNSL_8SaturateE0EEEEEENS4_6LayoutISC_NS5_IJNSA_ILi0EEESR_SR_EEEEENS5_IJNS4_10UnderscoreESU_SU_EEEEENS4_13SM90_TMA_LOADENS4_14ComposedLayoutINS4_7SwizzleILi2ELi4ELi3EEENS4_18smem_ptr_flag_bitsILi8EEENSQ_INS5_IJNSA_ILi8EEESE_EEENS5_IJSE_SB_EEEEEEEvNS4_8identityESX_S17_vS18_EENS_8epilogue10collective18CollectiveEpilogueINS1A_23Sm100TmaWarpSpecializedILi4ELi2ELi32ELb0ELb0EEEJSG_NS5_IJNSQ_ISE_SB_EES1F_EEEaSH_aSH_NS1A_6fusion15FusionCallbacksIS1E_NS1H_17LinearCombinationIaiaiLNS_15FloatRoundStyleE2EEESG_S1G_JEEENS4_5SM1004TMEM4LOAD26SM100_TMEM_LOAD_16dp32b32xESX_S17_NS4_39AutoVectorizingCopyWithAssumedAlignmentILi128EEENS4_14SM90_TMA_STOREES17_S1S_S1S_EEEvvEEEEvNT_6ParamsE --------------------------
	.section	.nv.shared._ZN7cutlass13device_kernelINS_4gemm6kernel13GemmUniversalIN4cute5tupleIJiiiiEEENS1_10collective13CollectiveMmaINS1_35MainloopSm100TmaUmmaWarpSpecializedILi10ELi2ELi4ENS5_IJNS4_1CILi1EEESB_SB_EEEEENS5_IJNSA_ILi64EEENSA_ILi256EEESE_EEEaNS5_IJlSB_lEEEaSH_NS4_8TiledMMAINS4_8MMA_AtomIJNS4_15SM100_MMA_S8_SSIaaiLi64ELi256ELNS4_4UMMA5MajorE0ELSM_0ELNSL_8SaturateE0EEEEEENS4_6LayoutISC_NS5_IJNSA_ILi0EEESR_SR_EEEEENS5_IJNS4_10UnderscoreESU_SU_EEEEENS4_13SM90_TMA_LOADENS4_14ComposedLayoutINS4_7SwizzleILi2ELi4ELi3EEENS4_18smem_ptr_flag_bitsILi8EEENSQ_INS5_IJNSA_ILi8EEESE_EEENS5_IJSE_SB_EEEEEEEvNS4_8identityESX_S17_vS18_EENS_8epilogue10collective18CollectiveEpilogueINS1A_23Sm100TmaWarpSpecializedILi4ELi2ELi32ELb0ELb0EEEJSG_NS5_IJNSQ_ISE_SB_EES1F_EEEaSH_aSH_NS1A_6fusion15FusionCallbacksIS1E_NS1H_17LinearCombinationIaiaiLNS_15FloatRoundStyleE2EEESG_S1G_JEEENS4_5SM1004TMEM4LOAD26SM100_TMEM_LOAD_16dp32b32xESX_S17_NS4_39AutoVectorizingCopyWithAssumedAlignmentILi128EEENS4_14SM90_TMA_STOREES17_S1S_S1S_EEEvvEEEEvNT_6ParamsE,"aw",@nobits
	.sectionflags	@""
	.align	16
	.zero		1024


//--------------------- .nv.shared.reserved.0     --------------------------
	.section	.nv.shared.reserved.0,"aw",@nobits
	.weak		__nv_reservedSMEM_offset_0_alias
	.size		__nv_reservedSMEM_offset_0_alias, 0, 64
	.other		__nv_reservedSMEM_offset_0_alias,@"STO_CUDA_RESERVED_SHARED STV_DEFAULT"
__nv_reservedSMEM_offset_0_alias:
	.zero		0
.nv.shared.reserved.0:
	.zero		64
	.weak		__nv_reservedSMEM_tcgen05_partition
	.type		__nv_reservedSMEM_tcgen05_partition,@object
	.size		__nv_reservedSMEM_tcgen05_partition,(.L_0 - __nv_reservedSMEM_tcgen05_partition)
__nv_reservedSMEM_tcgen05_partition:
	.zero		32
.L_0:


//--------------------- .nv.global                --------------------------
	.section	.nv.global,"aw",@nobits
.nv.global:
	.type		_ZN40_INTERNAL_3981e5f8_4_k_cu_8eee9620_258774cute1_E,@object
	.size		_ZN40_INTERNAL_3981e5f8_4_k_cu_8eee9620_258774cute1_E,(_ZN40_INTERNAL_3981e5f8_4_k_cu_8eee9620_258774cuda3std3__45__cpo6cbeginE - _ZN40_INTERNAL_3981e5f8_4_k_cu_8eee9620_258774cute1_E)
_ZN40_INTERNAL_3981e5f8_4_k_cu_8eee9620_258774cute1_E:
	.zero		1
	.type		_ZN40_INTERNAL_3981e5f8_4_k_cu_8eee9620_258774cuda3std3__45__cpo6cbeginE,@object
	.size		_ZN40_INTERNAL_3981e5f8_4_k_cu_8eee9620_258774cuda3std3__45__cpo6cbeginE,(_ZN40_INTERNAL_3981e5f8_4_k_cu_8eee9620_258774cuda3std3__48in_placeE - _ZN40_INTERNAL_3981e5f8_4_k_cu_8eee9620_258774cuda3std3__45__cpo6cbeginE)
_ZN40_INTERNAL_3981e5f8_4_k_cu_8eee9620_258774cuda3std3__45__cpo6cbeginE:
	.zero		1
	.type		_ZN40_INTERNAL_3981e5f8_4_k_cu_8eee9620_258774cuda3std3__48in_placeE,@object
	.size		_ZN40_INTERNAL_3981e5f8_4_k_cu_8eee9620_258774cuda3std3__48in_placeE,(_ZN40_INTERNAL_3981e5f8_4_k_cu_8eee9620_258774cuda3std6ranges3__45__cpo9iter_moveE - _ZN40_INTERNAL_3981e5f8_4_k_cu_8eee9620_258774cuda3std3__48in_placeE)
_ZN40_INTERNAL_3981e5f8_4_k_cu_8eee9620_258774cuda3std3__48in_placeE:
	.zero		1
	.type		_ZN40_INTERNAL_3981e5f8_4_k_cu_8eee9620_258774cuda3std6ranges3__45__cpo9iter_moveE,@object
	.size		_ZN40_INTERNAL_3981e5f8_4_k_cu_8eee9620_258774cuda3std6ranges3__45__cpo9iter_moveE,(_ZN40_INTERNAL_3981e5f8_4_k_cu_8eee9620_258774cuda3std3__45__cpo5beginE - _ZN40_INTERNAL_3981e5f8_4_k_cu_8eee9620_258774cuda3std6ranges3__45__cpo9iter_moveE)
_ZN40_INTERNAL_3981e5f8_4_k_cu_8eee9620_258774cuda3std6ranges3__45__cpo9iter_moveE:
	.zero		1
	.type		_ZN40_INTERNAL_3981e5f8_4_k_cu_8eee9620_258774cuda3std3__45__cpo5beginE,@object
	.size		_ZN40_INTERNAL_3981e5f8_4_k_cu_8eee9620_258774cuda3std3__45__cpo5beginE,(_ZN40_INTERNAL_3981e5f8_4_k_cu_8eee9620_258774cuda3std3__442_GLOBAL__N__3981e5f8_4_k_cu_8eee9620_258776ignoreE - _ZN40_INTERNAL_3981e5f8_4_k_cu_8eee9620_258774cuda3std3__45__cpo5beginE)
_ZN40_INTERNAL_3981e5f8_4_k_cu_8eee9620_258774cuda3std3__45__cpo5beginE:
	.zero		1
	.type		_ZN40_INTERNAL_3981e5f8_4_k_cu_8eee9620_258774cuda3std3__442_GLOBAL__N__3981e5f8_4_k_cu_8eee9620_258776ignoreE,@object
	.size		_ZN40_INTERNAL_3981e5f8_4_k_cu_8eee9620_258774cuda3std3__442_GLOBAL__N__3981e5f8_4_k_cu_8eee9620_258776ignoreE,(_ZN40_INTERNAL_3981e5f8_4_k_cu_8eee9620_258774cute7productE - _ZN40_INTERNAL_3981e5f8_4_k_cu_8eee9620_258774cuda3std3__442_GLOBAL__N__3981e5f8_4_k_cu_8eee9620_258776ignoreE)
_ZN40_INTERNAL_3981e5f8_4_k_cu_8eee9620_258774cuda3std3__442_GLOBAL__N__3981e5f8_4_k_cu_8eee9620_258776ignoreE:
	.zero		1
	.type		_ZN40_INTERNAL_3981e5f8_4_k_cu_8eee9620_258774cute7productE,@object
	.size		_ZN40_INTERNAL_3981e5f8_4_k_cu_8eee9620_258774cute7productE,(_ZN40_INTERNAL_3981e5f8_4_k_cu_8eee9620_258774cuda3std3__45__cpo3endE - _ZN40_INTERNAL_3981e5f8_4_k_cu_8eee9620_258774cute7productE)
_ZN40_INTERNAL_3981e5f8_4_k_cu_8eee9620_258774cute7productE:
	.zero		1
	.type		_ZN40_INTERNAL_3981e5f8_4_k_cu_8eee9620_258774cuda3std3__45__cpo3endE,@object
	.size		_ZN40_INTERNAL_3981e5f8_4_k_cu_8eee9620_258774cuda3std3__45__cpo3endE,(_ZN40_INTERNAL_3981e5f8_4_k_cu_8eee9620_258774cuda3std3__419piecewise_constructE - _ZN40_INTERNAL_3981e5f8_4_k_cu_8eee9620_258774cuda3std3__45__cpo3endE)
_ZN40_INTERNAL_3981e5f8_4_k_cu_8eee9620_258774cuda3std3__45__cpo3endE:
	.zero		1
	.type		_ZN40_INTERNAL_3981e5f8_4_k_cu_8eee9620_258774cuda3std3__419piecewise_constructE,@object
	.size		_ZN40_INTERNAL_3981e5f8_4_k_cu_8eee9620_258774cuda3std3__419piecewise_constructE,(_ZN40_INTERNAL_3981e5f8_4_k_cu_8eee9620_258774cuda3std3__45__cpo4cendE - _ZN40_INTERNAL_3981e5f8_4_k_cu_8eee9620_258774cuda3std3__419piecewise_constructE)
_ZN40_INTERNAL_3981e5f8_4_k_cu_8eee9620_258774cuda3std3__419piecewise_constructE:
	.zero		1
	.type		_ZN40_INTERNAL_3981e5f8_4_k_cu_8eee9620_258774cuda3std3__45__cpo4cendE,@object
	.size		_ZN40_INTERNAL_3981e5f8_4_k_cu_8eee9620_258774cuda3std3__45__cpo4cendE,(_ZN40_INTERNAL_3981e5f8_4_k_cu_8eee9620_258774cuda3std6ranges3__45__cpo4swapE - _ZN40_INTERNAL_3981e5f8_4_k_cu_8eee9620_258774cuda3std3__45__cpo4cendE)
_ZN40_INTERNAL_3981e5f8_4_k_cu_8eee9620_258774cuda3std3__45__cpo4cendE:
	.zero		1
	.type		_ZN40_INTERNAL_3981e5f8_4_k_cu_8eee9620_258774cuda3std6ranges3__45__cpo4swapE,@object
	.size		_ZN40_INTERNAL_3981e5f8_4_k_cu_8eee9620_258774cuda3std6ranges3__45__cpo4swapE,(.L_11 - _ZN40_INTERNAL_3981e5f8_4_k_cu_8eee9620_258774cuda3std6ranges3__45__cpo4swapE)
_ZN40_INTERNAL_3981e5f8_4_k_cu_8eee9620_258774cuda3std6ranges3__45__cpo4swapE:
	.zero		1
.L_11:


//--------------------- .nv.constant0._ZN7cutlass13device_kernelINS_4gemm6kernel13GemmUniversalIN4cute5tupleIJiiiiEEENS1_10collective13CollectiveMmaINS1_35MainloopSm100TmaUmmaWarpSpecializedILi10ELi2ELi4ENS5_IJNS4_1CILi1EEESB_SB_EEEEENS5_IJNSA_ILi64EEENSA_ILi256EEESE_EEEaNS5_IJlSB_lEEEaSH_NS4_8TiledMMAINS4_8MMA_AtomIJNS4_15SM100_MMA_S8_SSIaaiLi64ELi256ELNS4_4UMMA5MajorE0ELSM_0ELNSL_8SaturateE0EEEEEENS4_6LayoutISC_NS5_IJNSA_ILi0EEESR_SR_EEEEENS5_IJNS4_10UnderscoreESU_SU_EEEEENS4_13SM90_TMA_LOADENS4_14ComposedLayoutINS4_7SwizzleILi2ELi4ELi3EEENS4_18smem_ptr_flag_bitsILi8EEENSQ_INS5_IJNSA_ILi8EEESE_EEENS5_IJSE_SB_EEEEEEEvNS4_8identityESX_S17_vS18_EENS_8epilogue10collective18CollectiveEpilogueINS1A_23Sm100TmaWarpSpecializedILi4ELi2ELi32ELb0ELb0EEEJSG_NS5_IJNSQ_ISE_SB_EES1F_EEEaSH_aSH_NS1A_6fusion15FusionCallbacksIS1E_NS1H_17LinearCombinationIaiaiLNS_15FloatRoundStyleE2EEESG_S1G_JEEENS4_5SM1004TMEM4LOAD26SM100_TMEM_LOAD_16dp32b32xESX_S17_NS4_39AutoVectorizingCopyWithAssumedAlignmentILi128EEENS4_14SM90_TMA_STOREES17_S1S_S1S_EEEvvEEEEvNT_6ParamsE --------------------------
	.section	.nv.constant0._ZN7cutlass13device_kernelINS_4gemm6kernel13GemmUniversalIN4cute5tupleIJiiiiEEENS1_10collective13CollectiveMmaINS1_35MainloopSm100TmaUmmaWarpSpecializedILi10ELi2ELi4ENS5_IJNS4_1CILi1EEESB_SB_EEEEENS5_IJNSA_ILi64EEENSA_ILi256EEESE_EEEaNS5_IJlSB_lEEEaSH_NS4_8TiledMMAINS4_8MMA_AtomIJNS4_15SM100_MMA_S8_SSIaaiLi64ELi256ELNS4_4UMMA5MajorE0ELSM_0ELNSL_8SaturateE0EEEEEENS4_6LayoutISC_NS5_IJNSA_ILi0EEESR_SR_EEEEENS5_IJNS4_10UnderscoreESU_SU_EEEEENS4_13SM90_TMA_LOADENS4_14ComposedLayoutINS4_7SwizzleILi2ELi4ELi3EEENS4_18smem_ptr_flag_bitsILi8EEENSQ_INS5_IJNSA_ILi8EEESE_EEENS5_IJSE_SB_EEEEEEEvNS4_8identityESX_S17_vS18_EENS_8epilogue10collective18CollectiveEpilogueINS1A_23Sm100TmaWarpSpecializedILi4ELi2ELi32ELb0ELb0EEEJSG_NS5_IJNSQ_ISE_SB_EES1F_EEEaSH_aSH_NS1A_6fusion15FusionCallbacksIS1E_NS1H_17LinearCombinationIaiaiLNS_15FloatRoundStyleE2EEESG_S1G_JEEENS4_5SM1004TMEM4LOAD26SM100_TMEM_LOAD_16dp32b32xESX_S17_NS4_39AutoVectorizingCopyWithAssumedAlignmentILi128EEENS4_14SM90_TMA_STOREES17_S1S_S1S_EEEvvEEEEvNT_6ParamsE,"a",@progbits
	.sectionflags	@""
	.align	4
.nv.constant0._ZN7cutlass13device_kernelINS_4gemm6kernel13GemmUniversalIN4cute5tupleIJiiiiEEENS1_10collective13CollectiveMmaINS1_35MainloopSm100TmaUmmaWarpSpecializedILi10ELi2ELi4ENS5_IJNS4_1CILi1EEESB_SB_EEEEENS5_IJNSA_ILi64EEENSA_ILi256EEESE_EEEaNS5_IJlSB_lEEEaSH_NS4_8TiledMMAINS4_8MMA_AtomIJNS4_15SM100_MMA_S8_SSIaaiLi64ELi256ELNS4_4UMMA5MajorE0ELSM_0ELNSL_8SaturateE0EEEEEENS4_6LayoutISC_NS5_IJNSA_ILi0EEESR_SR_EEEEENS5_IJNS4_10UnderscoreESU_SU_EEEEENS4_13SM90_TMA_LOADENS4_14ComposedLayoutINS4_7SwizzleILi2ELi4ELi3EEENS4_18smem_ptr_flag_bitsILi8EEENSQ_INS5_IJNSA_ILi8EEESE_EEENS5_IJSE_SB_EEEEEEEvNS4_8identityESX_S17_vS18_EENS_8epilogue10collective18CollectiveEpilogueINS1A_23Sm100TmaWarpSpecializedILi4ELi2ELi32ELb0ELb0EEEJSG_NS5_IJNSQ_ISE_SB_EES1F_EEEaSH_aSH_NS1A_6fusion15FusionCallbacksIS1E_NS1H_17LinearCombinationIaiaiLNS_15FloatRoundStyleE2EEESG_S1G_JEEENS4_5SM1004TMEM4LOAD26SM100_TMEM_LOAD_16dp32b32xESX_S17_NS4_39AutoVectorizingCopyWithAssumedAlignmentILi128EEENS4_14SM90_TMA_STOREES17_S1S_S1S_EEEvvEEEEvNT_6ParamsE:
	.zero		2944


//--------------------- SYMBOLS --------------------------

	.type		.nv.reservedSmem.offset0,@object
	.size		.nv.reservedSmem.offset0,0x4
	.type		.nv.reservedSmem.cap,@object
	.size		.nv.reservedSmem.cap,0x4
	.type		__assertfail,@function
